//
// Generated by NVIDIA NVVM Compiler
//
// Compiler Build ID: CL-36424714
// Cuda compilation tools, release 13.0, V13.0.88
// Based on NVVM 20.0.0
//

.version 9.0
.target sm_100
.address_size 64

	// .globl	_Z26fused_multi_head_attentionPfS_S_S_S_S_S_S_ii
.extern .shared .align 16 .b8 smem[];

.visible .entry _Z26fused_multi_head_attentionPfS_S_S_S_S_S_S_ii(
	.param .u64 .ptr .align 1 _Z26fused_multi_head_attentionPfS_S_S_S_S_S_S_ii_param_0,
	.param .u64 .ptr .align 1 _Z26fused_multi_head_attentionPfS_S_S_S_S_S_S_ii_param_1,
	.param .u64 .ptr .align 1 _Z26fused_multi_head_attentionPfS_S_S_S_S_S_S_ii_param_2,
	.param .u64 .ptr .align 1 _Z26fused_multi_head_attentionPfS_S_S_S_S_S_S_ii_param_3,
	.param .u64 .ptr .align 1 _Z26fused_multi_head_attentionPfS_S_S_S_S_S_S_ii_param_4,
	.param .u64 .ptr .align 1 _Z26fused_multi_head_attentionPfS_S_S_S_S_S_S_ii_param_5,
	.param .u64 .ptr .align 1 _Z26fused_multi_head_attentionPfS_S_S_S_S_S_S_ii_param_6,
	.param .u64 .ptr .align 1 _Z26fused_multi_head_attentionPfS_S_S_S_S_S_S_ii_param_7,
	.param .u32 _Z26fused_multi_head_attentionPfS_S_S_S_S_S_S_ii_param_8,
	.param .u32 _Z26fused_multi_head_attentionPfS_S_S_S_S_S_S_ii_param_9
)
{
	.reg .pred 	%p<39>;
	.reg .b32 	%r<178>;
	.reg .b32 	%f<355>;
	.reg .b64 	%rd<59>;

	ld.param.u64 	%rd5, [_Z26fused_multi_head_attentionPfS_S_S_S_S_S_S_ii_param_0];
	ld.param.u64 	%rd6, [_Z26fused_multi_head_attentionPfS_S_S_S_S_S_S_ii_param_1];
	ld.param.u64 	%rd7, [_Z26fused_multi_head_attentionPfS_S_S_S_S_S_S_ii_param_3];
	ld.param.u64 	%rd8, [_Z26fused_multi_head_attentionPfS_S_S_S_S_S_S_ii_param_4];
	ld.param.u32 	%r65, [_Z26fused_multi_head_attentionPfS_S_S_S_S_S_S_ii_param_8];
	ld.param.u32 	%r66, [_Z26fused_multi_head_attentionPfS_S_S_S_S_S_S_ii_param_9];
	cvta.to.global.u64 	%rd1, %rd8;
	cvta.to.global.u64 	%rd2, %rd6;
	cvta.to.global.u64 	%rd3, %rd7;
	cvta.to.global.u64 	%rd4, %rd5;
	mov.u32 	%r1, %tid.x;
	mov.u32 	%r67, %ctaid.x;
	mov.u32 	%r68, %ntid.x;
	mad.lo.s32 	%r2, %r67, %r68, %r1;
	shr.u32 	%r69, %r66, 31;
	add.s32 	%r70, %r66, %r69;
	shr.s32 	%r3, %r70, 1;
	add.s32 	%r71, %r66, 1;
	setp.lt.u32 	%p1, %r71, 3;
	@%p1 bra 	$L__BB0_53;
	mul.lo.s32 	%r72, %r66, %r65;
	setp.ge.s32 	%p2, %r2, %r72;
	@%p2 bra 	$L__BB0_53;
	setp.ge.u32 	%p3, %r1, %r65;
	@%p3 bra 	$L__BB0_16;
	setp.lt.s32 	%p4, %r66, 2;
	mov.f32 	%f339, 0f00000000;
	@%p4 bra 	$L__BB0_15;
	rem.s32 	%r4, %r2, %r66;
	mul.lo.s32 	%r5, %r66, %r1;
	add.s32 	%r74, %r3, -1;
	and.b32  	%r6, %r3, 7;
	setp.lt.u32 	%p5, %r74, 7;
	mov.f32 	%f339, 0f00000000;
	mov.b32 	%r159, 0;
	@%p5 bra 	$L__BB0_7;
	and.b32  	%r159, %r3, 1073741816;
	mov.f32 	%f339, 0f00000000;
	mov.b32 	%r157, 0;
$L__BB0_6:
	.pragma "nounroll";
	add.s32 	%r76, %r157, %r2;
	sub.s32 	%r77, %r76, %r4;
	mul.wide.s32 	%rd9, %r77, 4;
	add.s64 	%rd10, %rd4, %rd9;
	ld.global.f32 	%f40, [%rd10];
	mul.wide.u32 	%rd11, %r157, 4;
	add.s64 	%rd12, %rd3, %rd11;
	ld.global.f32 	%f41, [%rd12];
	mul.f32 	%f42, %f40, %f41;
	add.s32 	%r78, %r157, %r5;
	mul.wide.u32 	%rd13, %r78, 4;
	add.s64 	%rd14, %rd2, %rd13;
	ld.global.f32 	%f43, [%rd14];
	mul.f32 	%f44, %f42, %f43;
	add.s64 	%rd15, %rd1, %rd11;
	ld.global.f32 	%f45, [%rd15];
	fma.rn.f32 	%f46, %f44, %f45, %f339;
	ld.global.f32 	%f47, [%rd10+4];
	ld.global.f32 	%f48, [%rd12+4];
	mul.f32 	%f49, %f47, %f48;
	add.s32 	%r79, %r78, 1;
	mul.wide.u32 	%rd16, %r79, 4;
	add.s64 	%rd17, %rd2, %rd16;
	ld.global.f32 	%f50, [%rd17];
	mul.f32 	%f51, %f49, %f50;
	ld.global.f32 	%f52, [%rd15+4];
	fma.rn.f32 	%f53, %f51, %f52, %f46;
	ld.global.f32 	%f54, [%rd10+8];
	ld.global.f32 	%f55, [%rd12+8];
	mul.f32 	%f56, %f54, %f55;
	add.s32 	%r80, %r78, 2;
	mul.wide.u32 	%rd18, %r80, 4;
	add.s64 	%rd19, %rd2, %rd18;
	ld.global.f32 	%f57, [%rd19];
	mul.f32 	%f58, %f56, %f57;
	ld.global.f32 	%f59, [%rd15+8];
	fma.rn.f32 	%f60, %f58, %f59, %f53;
	ld.global.f32 	%f61, [%rd10+12];
	ld.global.f32 	%f62, [%rd12+12];
	mul.f32 	%f63, %f61, %f62;
	add.s32 	%r81, %r78, 3;
	mul.wide.u32 	%rd20, %r81, 4;
	add.s64 	%rd21, %rd2, %rd20;
	ld.global.f32 	%f64, [%rd21];
	mul.f32 	%f65, %f63, %f64;
	ld.global.f32 	%f66, [%rd15+12];
	fma.rn.f32 	%f67, %f65, %f66, %f60;
	ld.global.f32 	%f68, [%rd10+16];
	ld.global.f32 	%f69, [%rd12+16];
	mul.f32 	%f70, %f68, %f69;
	add.s32 	%r82, %r78, 4;
	mul.wide.u32 	%rd22, %r82, 4;
	add.s64 	%rd23, %rd2, %rd22;
	ld.global.f32 	%f71, [%rd23];
	mul.f32 	%f72, %f70, %f71;
	ld.global.f32 	%f73, [%rd15+16];
	fma.rn.f32 	%f74, %f72, %f73, %f67;
	ld.global.f32 	%f75, [%rd10+20];
	ld.global.f32 	%f76, [%rd12+20];
	mul.f32 	%f77, %f75, %f76;
	add.s32 	%r83, %r78, 5;
	mul.wide.u32 	%rd24, %r83, 4;
	add.s64 	%rd25, %rd2, %rd24;
	ld.global.f32 	%f78, [%rd25];
	mul.f32 	%f79, %f77, %f78;
	ld.global.f32 	%f80, [%rd15+20];
	fma.rn.f32 	%f81, %f79, %f80, %f74;
	ld.global.f32 	%f82, [%rd10+24];
	ld.global.f32 	%f83, [%rd12+24];
	mul.f32 	%f84, %f82, %f83;
	add.s32 	%r84, %r78, 6;
	mul.wide.u32 	%rd26, %r84, 4;
	add.s64 	%rd27, %rd2, %rd26;
	ld.global.f32 	%f85, [%rd27];
	mul.f32 	%f86, %f84, %f85;
	ld.global.f32 	%f87, [%rd15+24];
	fma.rn.f32 	%f88, %f86, %f87, %f81;
	ld.global.f32 	%f89, [%rd10+28];
	ld.global.f32 	%f90, [%rd12+28];
	mul.f32 	%f91, %f89, %f90;
	add.s32 	%r85, %r78, 7;
	mul.wide.u32 	%rd28, %r85, 4;
	add.s64 	%rd29, %rd2, %rd28;
	ld.global.f32 	%f92, [%rd29];
	mul.f32 	%f93, %f91, %f92;
	ld.global.f32 	%f94, [%rd15+28];
	fma.rn.f32 	%f339, %f93, %f94, %f88;
	add.s32 	%r157, %r157, 8;
	setp.ne.s32 	%p6, %r157, %r159;
	@%p6 bra 	$L__BB0_6;
$L__BB0_7:
	setp.eq.s32 	%p7, %r6, 0;
	@%p7 bra 	$L__BB0_15;
	and.b32  	%r11, %r3, 3;
	setp.lt.u32 	%p8, %r6, 4;
	@%p8 bra 	$L__BB0_10;
	add.s32 	%r86, %r159, %r2;
	sub.s32 	%r87, %r86, %r4;
	mul.wide.s32 	%rd30, %r87, 4;
	add.s64 	%rd31, %rd4, %rd30;
	ld.global.f32 	%f96, [%rd31];
	mul.wide.u32 	%rd32, %r159, 4;
	add.s64 	%rd33, %rd3, %rd32;
	ld.global.f32 	%f97, [%rd33];
	mul.f32 	%f98, %f96, %f97;
	add.s32 	%r88, %r159, %r5;
	mul.wide.u32 	%rd34, %r88, 4;
	add.s64 	%rd35, %rd2, %rd34;
	ld.global.f32 	%f99, [%rd35];
	mul.f32 	%f100, %f98, %f99;
	add.s64 	%rd36, %rd1, %rd32;
	ld.global.f32 	%f101, [%rd36];
	fma.rn.f32 	%f102, %f100, %f101, %f339;
	ld.global.f32 	%f103, [%rd31+4];
	ld.global.f32 	%f104, [%rd33+4];
	mul.f32 	%f105, %f103, %f104;
	add.s32 	%r89, %r88, 1;
	mul.wide.u32 	%rd37, %r89, 4;
	add.s64 	%rd38, %rd2, %rd37;
	ld.global.f32 	%f106, [%rd38];
	mul.f32 	%f107, %f105, %f106;
	ld.global.f32 	%f108, [%rd36+4];
	fma.rn.f32 	%f109, %f107, %f108, %f102;
	ld.global.f32 	%f110, [%rd31+8];
	ld.global.f32 	%f111, [%rd33+8];
	mul.f32 	%f112, %f110, %f111;
	add.s32 	%r90, %r88, 2;
	mul.wide.u32 	%rd39, %r90, 4;
	add.s64 	%rd40, %rd2, %rd39;
	ld.global.f32 	%f113, [%rd40];
	mul.f32 	%f114, %f112, %f113;
	ld.global.f32 	%f115, [%rd36+8];
	fma.rn.f32 	%f116, %f114, %f115, %f109;
	ld.global.f32 	%f117, [%rd31+12];
	ld.global.f32 	%f118, [%rd33+12];
	mul.f32 	%f119, %f117, %f118;
	add.s32 	%r91, %r88, 3;
	mul.wide.u32 	%rd41, %r91, 4;
	add.s64 	%rd42, %rd2, %rd41;
	ld.global.f32 	%f120, [%rd42];
	mul.f32 	%f121, %f119, %f120;
	ld.global.f32 	%f122, [%rd36+12];
	fma.rn.f32 	%f339, %f121, %f122, %f116;
	add.s32 	%r159, %r159, 4;
$L__BB0_10:
	setp.eq.s32 	%p9, %r11, 0;
	@%p9 bra 	$L__BB0_15;
	setp.eq.s32 	%p10, %r11, 1;
	@%p10 bra 	$L__BB0_13;
	add.s32 	%r92, %r159, %r2;
	sub.s32 	%r93, %r92, %r4;
	mul.wide.s32 	%rd43, %r93, 4;
	add.s64 	%rd44, %rd4, %rd43;
	ld.global.f32 	%f124, [%rd44];
	mul.wide.u32 	%rd45, %r159, 4;
	add.s64 	%rd46, %rd3, %rd45;
	ld.global.f32 	%f125, [%rd46];
	mul.f32 	%f126, %f124, %f125;
	add.s32 	%r94, %r159, %r5;
	mul.wide.u32 	%rd47, %r94, 4;
	add.s64 	%rd48, %rd2, %rd47;
	ld.global.f32 	%f127, [%rd48];
	mul.f32 	%f128, %f126, %f127;
	add.s64 	%rd49, %rd1, %rd45;
	ld.global.f32 	%f129, [%rd49];
	fma.rn.f32 	%f130, %f128, %f129, %f339;
	ld.global.f32 	%f131, [%rd44+4];
	ld.global.f32 	%f132, [%rd46+4];
	mul.f32 	%f133, %f131, %f132;
	add.s32 	%r95, %r94, 1;
	mul.wide.u32 	%rd50, %r95, 4;
	add.s64 	%rd51, %rd2, %rd50;
	ld.global.f32 	%f134, [%rd51];
	mul.f32 	%f135, %f133, %f134;
	ld.global.f32 	%f136, [%rd49+4];
	fma.rn.f32 	%f339, %f135, %f136, %f130;
	add.s32 	%r159, %r159, 2;
$L__BB0_13:
	and.b32  	%r96, %r3, 1;
	setp.eq.b32 	%p11, %r96, 1;
	not.pred 	%p12, %p11;
	@%p12 bra 	$L__BB0_15;
	add.s32 	%r97, %r159, %r2;
	sub.s32 	%r98, %r97, %r4;
	mul.wide.s32 	%rd52, %r98, 4;
	add.s64 	%rd53, %rd4, %rd52;
	ld.global.f32 	%f137, [%rd53];
	mul.wide.u32 	%rd54, %r159, 4;
	add.s64 	%rd55, %rd3, %rd54;
	ld.global.f32 	%f138, [%rd55];
	mul.f32 	%f139, %f137, %f138;
	add.s32 	%r99, %r159, %r5;
	mul.wide.u32 	%rd56, %r99, 4;
	add.s64 	%rd57, %rd2, %rd56;
	ld.global.f32 	%f140, [%rd57];
	mul.f32 	%f141, %f139, %f140;
	add.s64 	%rd58, %rd1, %rd54;
	ld.global.f32 	%f142, [%rd58];
	fma.rn.f32 	%f339, %f141, %f142, %f339;
$L__BB0_15:
	cvt.rn.f32.s32 	%f143, %r3;
	sqrt.rn.f32 	%f144, %f143;
	div.rn.f32 	%f145, %f339, %f144;
	shl.b32 	%r100, %r1, 2;
	mov.u32 	%r101, smem;
	add.s32 	%r102, %r101, %r100;
	st.shared.f32 	[%r102], %f145;
$L__BB0_16:
	bar.sync 	0;
	setp.ne.s32 	%p13, %r1, 0;
	@%p13 bra 	$L__BB0_52;
	ld.shared.f32 	%f347, [smem];
	setp.lt.s32 	%p14, %r65, 2;
	@%p14 bra 	$L__BB0_31;
	add.s32 	%r16, %r65, -1;
	add.s32 	%r104, %r65, -2;
	and.b32  	%r17, %r16, 15;
	setp.lt.u32 	%p15, %r104, 15;
	mov.b32 	%r162, 1;
	@%p15 bra 	$L__BB0_22;
	mov.u32 	%r107, smem;
	add.s32 	%r166, %r107, 32;
	and.b32  	%r108, %r16, -16;
	neg.s32 	%r168, %r108;
	mov.b32 	%r167, 0;
$L__BB0_20:
	.pragma "nounroll";
	ld.shared.f32 	%f147, [%r166+-28];
	max.f32 	%f148, %f347, %f147;
	ld.shared.v2.f32 	{%f149, %f150}, [%r166+-24];
	max.f32 	%f151, %f148, %f149;
	max.f32 	%f152, %f151, %f150;
	ld.shared.v4.f32 	{%f153, %f154, %f155, %f156}, [%r166+-16];
	max.f32 	%f157, %f152, %f153;
	max.f32 	%f158, %f157, %f154;
	max.f32 	%f159, %f158, %f155;
	max.f32 	%f160, %f159, %f156;
	ld.shared.v4.f32 	{%f161, %f162, %f163, %f164}, [%r166];
	max.f32 	%f165, %f160, %f161;
	max.f32 	%f166, %f165, %f162;
	max.f32 	%f167, %f166, %f163;
	max.f32 	%f168, %f167, %f164;
	ld.shared.v4.f32 	{%f169, %f170, %f171, %f172}, [%r166+16];
	max.f32 	%f173, %f168, %f169;
	max.f32 	%f174, %f173, %f170;
	max.f32 	%f175, %f174, %f171;
	max.f32 	%f176, %f175, %f172;
	ld.shared.f32 	%f177, [%r166+32];
	max.f32 	%f347, %f176, %f177;
	add.s32 	%r168, %r168, 16;
	add.s32 	%r167, %r167, 16;
	add.s32 	%r166, %r166, 64;
	setp.eq.s32 	%p16, %r168, 0;
	@%p16 bra 	$L__BB0_21;
	bra.uni 	$L__BB0_20;
$L__BB0_21:
	add.s32 	%r162, %r167, 1;
$L__BB0_22:
	setp.eq.s32 	%p17, %r17, 0;
	@%p17 bra 	$L__BB0_31;
	and.b32  	%r21, %r16, 7;
	setp.lt.u32 	%p18, %r17, 8;
	@%p18 bra 	$L__BB0_25;
	shl.b32 	%r109, %r162, 2;
	mov.u32 	%r110, smem;
	add.s32 	%r111, %r110, %r109;
	ld.shared.f32 	%f179, [%r111];
	max.f32 	%f180, %f347, %f179;
	ld.shared.f32 	%f181, [%r111+4];
	max.f32 	%f182, %f180, %f181;
	ld.shared.f32 	%f183, [%r111+8];
	max.f32 	%f184, %f182, %f183;
	ld.shared.f32 	%f185, [%r111+12];
	max.f32 	%f186, %f184, %f185;
	ld.shared.f32 	%f187, [%r111+16];
	max.f32 	%f188, %f186, %f187;
	ld.shared.f32 	%f189, [%r111+20];
	max.f32 	%f190, %f188, %f189;
	ld.shared.f32 	%f191, [%r111+24];
	max.f32 	%f192, %f190, %f191;
	ld.shared.f32 	%f193, [%r111+28];
	max.f32 	%f347, %f192, %f193;
	add.s32 	%r162, %r162, 8;
$L__BB0_25:
	setp.eq.s32 	%p19, %r21, 0;
	@%p19 bra 	$L__BB0_31;
	and.b32  	%r24, %r16, 3;
	setp.lt.u32 	%p20, %r21, 4;
	@%p20 bra 	$L__BB0_28;
	shl.b32 	%r112, %r162, 2;
	mov.u32 	%r113, smem;
	add.s32 	%r114, %r113, %r112;
	ld.shared.f32 	%f195, [%r114];
	max.f32 	%f196, %f347, %f195;
	ld.shared.f32 	%f197, [%r114+4];
	max.f32 	%f198, %f196, %f197;
	ld.shared.f32 	%f199, [%r114+8];
	max.f32 	%f200, %f198, %f199;
	ld.shared.f32 	%f201, [%r114+12];
	max.f32 	%f347, %f200, %f201;
	add.s32 	%r162, %r162, 4;
$L__BB0_28:
	setp.eq.s32 	%p21, %r24, 0;
	@%p21 bra 	$L__BB0_31;
	shl.b32 	%r115, %r162, 2;
	mov.u32 	%r116, smem;
	add.s32 	%r165, %r116, %r115;
	neg.s32 	%r164, %r24;
$L__BB0_30:
	.pragma "nounroll";
	ld.shared.f32 	%f202, [%r165];
	max.f32 	%f347, %f347, %f202;
	add.s32 	%r165, %r165, 4;
	add.s32 	%r164, %r164, 1;
	setp.ne.s32 	%p22, %r164, 0;
	@%p22 bra 	$L__BB0_30;
$L__BB0_31:
	shl.b32 	%r117, %r65, 2;
	mov.u32 	%r118, smem;
	add.s32 	%r33, %r118, %r117;
	setp.lt.s32 	%p23, %r65, 1;
	mov.f32 	%f353, 0f00000000;
	@%p23 bra 	$L__BB0_40;
	and.b32  	%r34, %r65, 3;
	setp.lt.u32 	%p24, %r65, 4;
	mov.f32 	%f353, 0f00000000;
	mov.b32 	%r169, 0;
	@%p24 bra 	$L__BB0_35;
	and.b32  	%r169, %r65, 2147483644;
	neg.s32 	%r172, %r169;
	add.s32 	%r171, %r118, 12;
	mov.f32 	%f353, 0f00000000;
$L__BB0_34:
	.pragma "nounroll";
	ld.shared.f32 	%f207, [%r171+-12];
	sub.f32 	%f208, %f207, %f347;
	fma.rn.f32 	%f209, %f208, 0f3BBB989D, 0f3F000000;
	cvt.sat.f32.f32 	%f210, %f209;
	mov.f32 	%f211, 0f4B400001;
	mov.f32 	%f212, 0f437C0000;
	fma.rm.f32 	%f213, %f210, %f212, %f211;
	add.f32 	%f214, %f213, 0fCB40007F;
	neg.f32 	%f215, %f214;
	fma.rn.f32 	%f216, %f208, 0f3FB8AA3B, %f215;
	fma.rn.f32 	%f217, %f208, 0f32A57060, %f216;
	mov.b32 	%r122, %f213;
	shl.b32 	%r123, %r122, 23;
	mov.b32 	%f218, %r123;
	ex2.approx.ftz.f32 	%f219, %f217;
	mul.f32 	%f220, %f219, %f218;
	add.s32 	%r124, %r171, %r117;
	st.shared.f32 	[%r124+-12], %f220;
	add.f32 	%f221, %f353, %f220;
	ld.shared.f32 	%f222, [%r171+-8];
	sub.f32 	%f223, %f222, %f347;
	fma.rn.f32 	%f224, %f223, 0f3BBB989D, 0f3F000000;
	cvt.sat.f32.f32 	%f225, %f224;
	fma.rm.f32 	%f226, %f225, %f212, %f211;
	add.f32 	%f227, %f226, 0fCB40007F;
	neg.f32 	%f228, %f227;
	fma.rn.f32 	%f229, %f223, 0f3FB8AA3B, %f228;
	fma.rn.f32 	%f230, %f223, 0f32A57060, %f229;
	mov.b32 	%r125, %f226;
	shl.b32 	%r126, %r125, 23;
	mov.b32 	%f231, %r126;
	ex2.approx.ftz.f32 	%f232, %f230;
	mul.f32 	%f233, %f232, %f231;
	st.shared.f32 	[%r124+-8], %f233;
	add.f32 	%f234, %f221, %f233;
	ld.shared.f32 	%f235, [%r171+-4];
	sub.f32 	%f236, %f235, %f347;
	fma.rn.f32 	%f237, %f236, 0f3BBB989D, 0f3F000000;
	cvt.sat.f32.f32 	%f238, %f237;
	fma.rm.f32 	%f239, %f238, %f212, %f211;
	add.f32 	%f240, %f239, 0fCB40007F;
	neg.f32 	%f241, %f240;
	fma.rn.f32 	%f242, %f236, 0f3FB8AA3B, %f241;
	fma.rn.f32 	%f243, %f236, 0f32A57060, %f242;
	mov.b32 	%r127, %f239;
	shl.b32 	%r128, %r127, 23;
	mov.b32 	%f244, %r128;
	ex2.approx.ftz.f32 	%f245, %f243;
	mul.f32 	%f246, %f245, %f244;
	st.shared.f32 	[%r124+-4], %f246;
	add.f32 	%f247, %f234, %f246;
	ld.shared.f32 	%f248, [%r171];
	sub.f32 	%f249, %f248, %f347;
	fma.rn.f32 	%f250, %f249, 0f3BBB989D, 0f3F000000;
	cvt.sat.f32.f32 	%f251, %f250;
	fma.rm.f32 	%f252, %f251, %f212, %f211;
	add.f32 	%f253, %f252, 0fCB40007F;
	neg.f32 	%f254, %f253;
	fma.rn.f32 	%f255, %f249, 0f3FB8AA3B, %f254;
	fma.rn.f32 	%f256, %f249, 0f32A57060, %f255;
	mov.b32 	%r129, %f252;
	shl.b32 	%r130, %r129, 23;
	mov.b32 	%f257, %r130;
	ex2.approx.ftz.f32 	%f258, %f256;
	mul.f32 	%f259, %f258, %f257;
	st.shared.f32 	[%r124], %f259;
	add.f32 	%f353, %f247, %f259;
	add.s32 	%r172, %r172, 4;
	add.s32 	%r171, %r171, 16;
	setp.eq.s32 	%p25, %r172, 0;
	@%p25 bra 	$L__BB0_35;
	bra.uni 	$L__BB0_34;
$L__BB0_35:
	setp.eq.s32 	%p26, %r34, 0;
	@%p26 bra 	$L__BB0_40;
	setp.eq.s32 	%p27, %r34, 1;
	@%p27 bra 	$L__BB0_38;
	shl.b32 	%r131, %r169, 2;
	add.s32 	%r133, %r118, %r131;
	ld.shared.f32 	%f261, [%r133];
	sub.f32 	%f262, %f261, %f347;
	fma.rn.f32 	%f263, %f262, 0f3BBB989D, 0f3F000000;
	cvt.sat.f32.f32 	%f264, %f263;
	mov.f32 	%f265, 0f4B400001;
	mov.f32 	%f266, 0f437C0000;
	fma.rm.f32 	%f267, %f264, %f266, %f265;
	add.f32 	%f268, %f267, 0fCB40007F;
	neg.f32 	%f269, %f268;
	fma.rn.f32 	%f270, %f262, 0f3FB8AA3B, %f269;
	fma.rn.f32 	%f271, %f262, 0f32A57060, %f270;
	mov.b32 	%r134, %f267;
	shl.b32 	%r135, %r134, 23;
	mov.b32 	%f272, %r135;
	ex2.approx.ftz.f32 	%f273, %f271;
	mul.f32 	%f274, %f273, %f272;
	add.s32 	%r136, %r33, %r131;
	st.shared.f32 	[%r136], %f274;
	add.f32 	%f275, %f353, %f274;
	ld.shared.f32 	%f276, [%r133+4];
	sub.f32 	%f277, %f276, %f347;
	fma.rn.f32 	%f278, %f277, 0f3BBB989D, 0f3F000000;
	cvt.sat.f32.f32 	%f279, %f278;
	fma.rm.f32 	%f280, %f279, %f266, %f265;
	add.f32 	%f281, %f280, 0fCB40007F;
	neg.f32 	%f282, %f281;
	fma.rn.f32 	%f283, %f277, 0f3FB8AA3B, %f282;
	fma.rn.f32 	%f284, %f277, 0f32A57060, %f283;
	mov.b32 	%r137, %f280;
	shl.b32 	%r138, %r137, 23;
	mov.b32 	%f285, %r138;
	ex2.approx.ftz.f32 	%f286, %f284;
	mul.f32 	%f287, %f286, %f285;
	st.shared.f32 	[%r136+4], %f287;
	add.f32 	%f353, %f275, %f287;
	add.s32 	%r169, %r169, 2;
$L__BB0_38:
	and.b32  	%r139, %r65, 1;
	setp.eq.b32 	%p28, %r139, 1;
	not.pred 	%p29, %p28;
	@%p29 bra 	$L__BB0_40;
	shl.b32 	%r140, %r169, 2;
	add.s32 	%r142, %r118, %r140;
	ld.shared.f32 	%f288, [%r142];
	sub.f32 	%f289, %f288, %f347;
	fma.rn.f32 	%f290, %f289, 0f3BBB989D, 0f3F000000;
	cvt.sat.f32.f32 	%f291, %f290;
	mov.f32 	%f292, 0f4B400001;
	mov.f32 	%f293, 0f437C0000;
	fma.rm.f32 	%f294, %f291, %f293, %f292;
	add.f32 	%f295, %f294, 0fCB40007F;
	neg.f32 	%f296, %f295;
	fma.rn.f32 	%f297, %f289, 0f3FB8AA3B, %f296;
	fma.rn.f32 	%f298, %f289, 0f32A57060, %f297;
	mov.b32 	%r143, %f294;
	shl.b32 	%r144, %r143, 23;
	mov.b32 	%f299, %r144;
	ex2.approx.ftz.f32 	%f300, %f298;
	mul.f32 	%f301, %f300, %f299;
	add.s32 	%r145, %r33, %r140;
	st.shared.f32 	[%r145], %f301;
	add.f32 	%f353, %f353, %f301;
$L__BB0_40:
	setp.lt.s32 	%p30, %r65, 1;
	@%p30 bra 	$L__BB0_52;
	and.b32  	%r47, %r65, 7;
	setp.lt.u32 	%p31, %r65, 8;
	mov.b32 	%r175, 0;
	@%p31 bra 	$L__BB0_44;
	and.b32  	%r175, %r65, 2147483640;
	neg.s32 	%r174, %r175;
	add.s32 	%r149, %r117, %r118;
	add.s32 	%r173, %r149, 16;
$L__BB0_43:
	.pragma "nounroll";
	ld.shared.f32 	%f302, [%r173+-16];
	div.rn.f32 	%f303, %f302, %f353;
	st.shared.f32 	[%r173+-16], %f303;
	ld.shared.f32 	%f304, [%r173+-12];
	div.rn.f32 	%f305, %f304, %f353;
	st.shared.f32 	[%r173+-12], %f305;
	ld.shared.f32 	%f306, [%r173+-8];
	div.rn.f32 	%f307, %f306, %f353;
	st.shared.f32 	[%r173+-8], %f307;
	ld.shared.f32 	%f308, [%r173+-4];
	div.rn.f32 	%f309, %f308, %f353;
	st.shared.f32 	[%r173+-4], %f309;
	ld.shared.f32 	%f310, [%r173];
	div.rn.f32 	%f311, %f310, %f353;
	st.shared.f32 	[%r173], %f311;
	ld.shared.f32 	%f312, [%r173+4];
	div.rn.f32 	%f313, %f312, %f353;
	st.shared.f32 	[%r173+4], %f313;
	ld.shared.f32 	%f314, [%r173+8];
	div.rn.f32 	%f315, %f314, %f353;
	st.shared.f32 	[%r173+8], %f315;
	ld.shared.f32 	%f316, [%r173+12];
	div.rn.f32 	%f317, %f316, %f353;
	st.shared.f32 	[%r173+12], %f317;
	add.s32 	%r174, %r174, 8;
	add.s32 	%r173, %r173, 32;
	setp.ne.s32 	%p32, %r174, 0;
	@%p32 bra 	$L__BB0_43;
$L__BB0_44:
	setp.eq.s32 	%p33, %r47, 0;
	@%p33 bra 	$L__BB0_52;
	and.b32  	%r60, %r65, 3;
	setp.lt.u32 	%p34, %r47, 4;
	@%p34 bra 	$L__BB0_47;
	shl.b32 	%r150, %r175, 2;
	add.s32 	%r151, %r33, %r150;
	ld.shared.f32 	%f318, [%r151];
	div.rn.f32 	%f319, %f318, %f353;
	st.shared.f32 	[%r151], %f319;
	ld.shared.f32 	%f320, [%r151+4];
	div.rn.f32 	%f321, %f320, %f353;
	st.shared.f32 	[%r151+4], %f321;
	ld.shared.f32 	%f322, [%r151+8];
	div.rn.f32 	%f323, %f322, %f353;
	st.shared.f32 	[%r151+8], %f323;
	ld.shared.f32 	%f324, [%r151+12];
	div.rn.f32 	%f325, %f324, %f353;
	st.shared.f32 	[%r151+12], %f325;
	add.s32 	%r175, %r175, 4;
$L__BB0_47:
	setp.eq.s32 	%p35, %r60, 0;
	@%p35 bra 	$L__BB0_52;
	setp.eq.s32 	%p36, %r60, 1;
	@%p36 bra 	$L__BB0_50;
	shl.b32 	%r152, %r175, 2;
	add.s32 	%r153, %r33, %r152;
	ld.shared.f32 	%f326, [%r153];
	div.rn.f32 	%f327, %f326, %f353;
	st.shared.f32 	[%r153], %f327;
	ld.shared.f32 	%f328, [%r153+4];
	div.rn.f32 	%f329, %f328, %f353;
	st.shared.f32 	[%r153+4], %f329;
	add.s32 	%r175, %r175, 2;
$L__BB0_50:
	and.b32  	%r154, %r65, 1;
	setp.eq.b32 	%p37, %r154, 1;
	not.pred 	%p38, %p37;
	@%p38 bra 	$L__BB0_52;
	shl.b32 	%r155, %r175, 2;
	add.s32 	%r156, %r33, %r155;
	ld.shared.f32 	%f330, [%r156];
	div.rn.f32 	%f331, %f330, %f353;
	st.shared.f32 	[%r156], %f331;
$L__BB0_52:
	bar.sync 	0;
	bar.sync 	0;
	trap;
$L__BB0_53:
	ret;

}


// ===== COMPILED SASS (sm_100) =====

	.target	sm_100

	.elftype	@"ET_EXEC"


//--------------------- .note.nv.tkinfo           --------------------------
	.section	.note.nv.tkinfo,"",@"SHT_NOTE"
	.sectionflags	@"SHF_NOTE_NV_TKINFO"
	.tkinfo
        /*0018*/ 	.word	0x00000002
        /*0030*/ 	.string	""
        /*0030*/ 	.string	"ptxas"
        /*0030*/ 	.string	"Cuda compilation tools, release 13.0, V13.0.88"
        /*0030*/ 	.string	"Build cuda_13.0.r13.0/compiler.36424714_0"
        /*0030*/ 	.string	"-arch sm_100 -m 64 "



//--------------------- .note.nv.cuinfo           --------------------------
	.section	.note.nv.cuinfo,"",@"SHT_NOTE"
	.sectionflags	@"SHF_NOTE_NV_CUINFO"
        /*0018*/ 	.short	0x0002
        /*001a*/ 	.short	0x0064
        /*001c*/ 	.short	0x0082
	.zero		2


//--------------------- .nv.info                  --------------------------
	.section	.nv.info,"",@"SHT_CUDA_INFO"
	.align	4


	//----- nvinfo : EIATTR_REGCOUNT
	.align		4
        /*0000*/ 	.byte	0x04, 0x2f
        /*0002*/ 	.short	(.L_1 - .L_0)
	.align		4
.L_0:
        /*0004*/ 	.word	index@(_Z26fused_multi_head_attentionPfS_S_S_S_S_S_S_ii)
        /*0008*/ 	.word	0x00000020


	//----- nvinfo : EIATTR_FRAME_SIZE
	.align		4
.L_1:
        /*000c*/ 	.byte	0x04, 0x11
        /*000e*/ 	.short	(.L_3 - .L_2)
	.align		4
.L_2:
        /*0010*/ 	.word	index@($__internal_1_$__cuda_sm3x_div_rn_noftz_f32_slowpath)
        /*0014*/ 	.word	0x00000000


	//----- nvinfo : EIATTR_FRAME_SIZE
	.align		4
.L_3:
        /*0018*/ 	.byte	0x04, 0x11
        /*001a*/ 	.short	(.L_5 - .L_4)
	.align		4
.L_4:
        /*001c*/ 	.word	index@($__internal_0_$__cuda_sm20_sqrt_rn_f32_slowpath)
        /*0020*/ 	.word	0x00000000


	//----- nvinfo : EIATTR_FRAME_SIZE
	.align		4
.L_5:
        /*0024*/ 	.byte	0x04, 0x11
        /*0026*/ 	.short	(.L_7 - .L_6)
	.align		4
.L_6:
        /*0028*/ 	.word	index@(_Z26fused_multi_head_attentionPfS_S_S_S_S_S_S_ii)
        /*002c*/ 	.word	0x00000000


	//----- nvinfo : EIATTR_MIN_STACK_SIZE
	.align		4
.L_7:
        /*0030*/ 	.byte	0x04, 0x12
        /*0032*/ 	.short	(.L_9 - .L_8)
	.align		4
.L_8:
        /*0034*/ 	.word	index@(_Z26fused_multi_head_attentionPfS_S_S_S_S_S_S_ii)
        /*0038*/ 	.word	0x00000000
.L_9:


//--------------------- .nv.compat                --------------------------
	.section	.nv.compat,"",@"SHT_CUDA_COMPAT_INFO"
	.align	4
        /*0000*/ 	.byte	0x02, 0x09, 0x00, 0x00, 0x02, 0x02, 0x01, 0x00, 0x02, 0x05, 0x05, 0x00, 0x03, 0x07, 0x01, 0x01
        /*0010*/ 	.byte	0x02, 0x03, 0x00, 0x00, 0x02, 0x06, 0x01, 0x00, 0x04, 0x0b, 0x08, 0x00, 0x01, 0x00, 0x00, 0x00
        /*0020*/ 	.byte	0x00, 0x00, 0x00, 0x00


//--------------------- .nv.info._Z26fused_multi_head_attentionPfS_S_S_S_S_S_S_ii --------------------------
	.section	.nv.info._Z26fused_multi_head_attentionPfS_S_S_S_S_S_S_ii,"",@"SHT_CUDA_INFO"
	.sectionflags	@""
	.align	4


	//----- nvinfo : EIATTR_CUDA_API_VERSION
	.align		4
        /*0000*/ 	.byte	0x04, 0x37
        /*0002*/ 	.short	(.L_11 - .L_10)
.L_10:
        /*0004*/ 	.word	0x00000082


	//----- nvinfo : EIATTR_KPARAM_INFO
	.align		4
.L_11:
        /*0008*/ 	.byte	0x04, 0x17
        /*000a*/ 	.short	(.L_13 - .L_12)
.L_12:
        /*000c*/ 	.word	0x00000000
        /*0010*/ 	.short	0x0009
        /*0012*/ 	.short	0x0044
        /*0014*/ 	.byte	0x00, 0xf0, 0x11, 0x00


	//----- nvinfo : EIATTR_KPARAM_INFO
	.align		4
.L_13:
        /*0018*/ 	.byte	0x04, 0x17
        /*001a*/ 	.short	(.L_15 - .L_14)
.L_14:
        /*001c*/ 	.word	0x00000000
        /*0020*/ 	.short	0x0008
        /*0022*/ 	.short	0x0040
        /*0024*/ 	.byte	0x00, 0xf0, 0x11, 0x00


	//----- nvinfo : EIATTR_KPARAM_INFO
	.align		4
.L_15:
        /*0028*/ 	.byte	0x04, 0x17
        /*002a*/ 	.short	(.L_17 - .L_16)
.L_16:
        /*002c*/ 	.word	0x00000000
        /*0030*/ 	.short	0x0007
        /*0032*/ 	.short	0x0038
        /*0034*/ 	.byte	0x00, 0xf5, 0x21, 0x00


	//----- nvinfo : EIATTR_KPARAM_INFO
	.align		4
.L_17:
        /*0038*/ 	.byte	0x04, 0x17
        /*003a*/ 	.short	(.L_19 - .L_18)
.L_18:
        /*003c*/ 	.word	0x00000000
        /*0040*/ 	.short	0x0006
        /*0042*/ 	.short	0x0030
        /*0044*/ 	.byte	0x00, 0xf5, 0x21, 0x00


	//----- nvinfo : EIATTR_KPARAM_INFO
	.align		4
.L_19:
        /*0048*/ 	.byte	0x04, 0x17
        /*004a*/ 	.short	(.L_21 - .L_20)
.L_20:
        /*004c*/ 	.word	0x00000000
        /*0050*/ 	.short	0x0005
        /*0052*/ 	.short	0x0028
        /*0054*/ 	.byte	0x00, 0xf5, 0x21, 0x00


	//----- nvinfo : EIATTR_KPARAM_INFO
	.align		4
.L_21:
        /*0058*/ 	.byte	0x04, 0x17
        /*005a*/ 	.short	(.L_23 - .L_22)
.L_22:
        /*005c*/ 	.word	0x00000000
        /*0060*/ 	.short	0x0004
        /*0062*/ 	.short	0x0020
        /*0064*/ 	.byte	0x00, 0xf5, 0x21, 0x00


	//----- nvinfo : EIATTR_KPARAM_INFO
	.align		4
.L_23:
        /*0068*/ 	.byte	0x04, 0x17
        /*006a*/ 	.short	(.L_25 - .L_24)
.L_24:
        /*006c*/ 	.word	0x00000000
        /*0070*/ 	.short	0x0003
        /*0072*/ 	.short	0x0018
        /*0074*/ 	.byte	0x00, 0xf5, 0x21, 0x00


	//----- nvinfo : EIATTR_KPARAM_INFO
	.align		4
.L_25:
        /*0078*/ 	.byte	0x04, 0x17
        /*007a*/ 	.short	(.L_27 - .L_26)
.L_26:
        /*007c*/ 	.word	0x00000000
        /*0080*/ 	.short	0x0002
        /*0082*/ 	.short	0x0010
        /*0084*/ 	.byte	0x00, 0xf5, 0x21, 0x00


	//----- nvinfo : EIATTR_KPARAM_INFO
	.align		4
.L_27:
        /*0088*/ 	.byte	0x04, 0x17
        /*008a*/ 	.short	(.L_29 - .L_28)
.L_28:
        /*008c*/ 	.word	0x00000000
        /*0090*/ 	.short	0x0001
        /*0092*/ 	.short	0x0008
        /*0094*/ 	.byte	0x00, 0xf5, 0x21, 0x00


	//----- nvinfo : EIATTR_KPARAM_INFO
	.align		4
.L_29:
        /*0098*/ 	.byte	0x04, 0x17
        /*009a*/ 	.short	(.L_31 - .L_30)
.L_30:
        /*009c*/ 	.word	0x00000000
        /*00a0*/ 	.short	0x0000
        /*00a2*/ 	.short	0x0000
        /*00a4*/ 	.byte	0x00, 0xf5, 0x21, 0x00


	//----- nvinfo : EIATTR_SPARSE_MMA_MASK
	.align		4
.L_31:
        /*00a8*/ 	.byte	0x03, 0x50
        /*00aa*/ 	.short	0x0000


	//----- nvinfo : EIATTR_MAXREG_COUNT
	.align		4
        /*00ac*/ 	.byte	0x03, 0x1b
        /*00ae*/ 	.short	0x00ff


	//----- nvinfo : EIATTR_NUM_BARRIERS
	.align		4
        /*00b0*/ 	.byte	0x02, 0x4c
        /*00b2*/ 	.byte	0x01
	.zero		1


	//----- nvinfo : EIATTR_MERCURY_ISA_VERSION
	.align		4
        /*00b4*/ 	.byte	0x03, 0x5f
        /*00b6*/ 	.short	0x0101


	//----- nvinfo : EIATTR_UNUSED_LOAD_BYTE_OFFSET
	.align		4
        /*00b8*/ 	.byte	0x04, 0x44
        /*00ba*/ 	.short	(.L_33 - .L_32)


	//   ....[0]....
.L_32:
        /*00bc*/ 	.word	0x00001210
        /*00c0*/ 	.word	0x0000fff0


	//----- nvinfo : EIATTR_VRC_CTA_INIT_COUNT
	.align		4
.L_33:
        /*00c4*/ 	.byte	0x02, 0x4a
	.zero		1
	.zero		1


	//----- nvinfo : EIATTR_EXIT_INSTR_OFFSETS
	.align		4
        /*00c8*/ 	.byte	0x04, 0x1c
        /*00ca*/ 	.short	(.L_35 - .L_34)


	//   ....[0]....
.L_34:
        /*00cc*/ 	.word	0x00000080


	//   ....[1]....
        /*00d0*/ 	.word	0x000000c0


	//----- nvinfo : EIATTR_CRS_STACK_SIZE
	.align		4
.L_35:
        /*00d4*/ 	.byte	0x04, 0x1e
        /*00d6*/ 	.short	(.L_37 - .L_36)
.L_36:
        /*00d8*/ 	.word	0x00000000


	//----- nvinfo : EIATTR_CBANK_PARAM_SIZE
	.align		4
.L_37:
        /*00dc*/ 	.byte	0x03, 0x19
        /*00de*/ 	.short	0x0048


	//----- nvinfo : EIATTR_PARAM_CBANK
	.align		4
        /*00e0*/ 	.byte	0x04, 0x0a
        /*00e2*/ 	.short	(.L_39 - .L_38)
	.align		4
.L_38:
        /*00e4*/ 	.word	index@(.nv.constant0._Z26fused_multi_head_attentionPfS_S_S_S_S_S_S_ii)
        /*00e8*/ 	.short	0x0380
        /*00ea*/ 	.short	0x0048


	//----- nvinfo : EIATTR_SW_WAR
	.align		4
.L_39:
        /*00ec*/ 	.byte	0x04, 0x36
        /*00ee*/ 	.short	(.L_41 - .L_40)
.L_40:
        /*00f0*/ 	.word	0x00000008
.L_41:


//--------------------- .nv.callgraph             --------------------------
	.section	.nv.callgraph,"",@"SHT_CUDA_CALLGRAPH"
	.align	4
	.sectionentsize	8
	.align		4
        /*0000*/ 	.word	0x00000000
	.align		4
        /*0004*/ 	.word	0xffffffff
	.align		4
        /*0008*/ 	.word	0x00000000
	.align		4
        /*000c*/ 	.word	0xfffffffe
	.align		4
        /*0010*/ 	.word	0x00000000
	.align		4
        /*0014*/ 	.word	0xfffffffd
	.align		4
        /*0018*/ 	.word	0x00000000
	.align		4
        /*001c*/ 	.word	0xfffffffc


//--------------------- .text._Z26fused_multi_head_attentionPfS_S_S_S_S_S_S_ii --------------------------
	.section	.text._Z26fused_multi_head_attentionPfS_S_S_S_S_S_S_ii,"ax",@progbits
	.align	128
        .global         _Z26fused_multi_head_attentionPfS_S_S_S_S_S_S_ii
        .type           _Z26fused_multi_head_attentionPfS_S_S_S_S_S_S_ii,@function
        .size           _Z26fused_multi_head_attentionPfS_S_S_S_S_S_S_ii,(.L_x_56 - _Z26fused_multi_head_attentionPfS_S_S_S_S_S_S_ii)
        .other          _Z26fused_multi_head_attentionPfS_S_S_S_S_S_S_ii,@"STO_CUDA_ENTRY STV_DEFAULT"
_Z26fused_multi_head_attentionPfS_S_S_S_S_S_S_ii:
.text._Z26fused_multi_head_attentionPfS_S_S_S_S_S_S_ii:
[----:B------:R-:W-:Y:S08]  /*0000*/  LDC R1, c[0x0][0x37c] ;  /* 0x0000df00ff017b82 */ /* 0x000ff00000000800 */
[----:B------:R-:W0:Y:S01]  /*0010*/  LDC R0, c[0x0][0x3c4] ;  /* 0x0000f100ff007b82 */ /* 0x000e220000000800 */
[----:B------:R-:W1:Y:S07]  /*0020*/  S2R R15, SR_TID.X ;  /* 0x00000000000f7919 */ /* 0x000e6e0000002100 */
[----:B------:R-:W1:Y:S08]  /*0030*/  S2UR UR4, SR_CTAID.X ;  /* 0x00000000000479c3 */ /* 0x000e700000002500 */
[----:B------:R-:W1:Y:S01]  /*0040*/  LDC R14, c[0x0][0x360] ;  /* 0x0000d800ff0e7b82 */ /* 0x000e620000000800 */
[----:B0-----:R-:W-:-:S04]  /*0050*/  IADD3 R2, PT, PT, R0, 0x1, RZ ;  /* 0x0000000100027810 */ /* 0x001fc80007ffe0ff */
[----:B------:R-:W-:Y:S01]  /*0060*/  ISETP.GE.U32.AND P0, PT, R2, 0x3, PT ;  /* 0x000000030200780c */ /* 0x000fe20003f06070 */
[----:B-1----:R-:W-:-:S12]  /*0070*/  IMAD R14, R14, UR4, R15 ;  /* 0x000000040e0e7c24 */ /* 0x002fd8000f8e020f */
[----:B------:R-:W-:Y:S05]  /*0080*/  @!P0 EXIT ;  /* 0x000000000000894d */ /* 0x000fea0003800000 */
[----:B------:R-:W0:Y:S02]  /*0090*/  LDCU UR4, c[0x0][0x3c0] ;  /* 0x00007800ff0477ac */ /* 0x000e240008000800 */
[----:B0-----:R-:W-:-:S05]  /*00a0*/  IMAD R3, R0, UR4, RZ ;  /* 0x0000000400037c24 */ /* 0x001fca000f8e02ff */
[----:B------:R-:W-:-:S13]  /*00b0*/  ISETP.GE.AND P0, PT, R14, R3, PT ;  /* 0x000000030e00720c */ /* 0x000fda0003f06270 */
[----:B------:R-:W-:Y:S05]  /*00c0*/  @P0 EXIT ;  /* 0x000000000000094d */ /* 0x000fea0003800000 */
[----:B------:R-:W-:Y:S01]  /*00d0*/  ISETP.GE.U32.AND P0, PT, R15, UR4, PT ;  /* 0x000000040f007c0c */ /* 0x000fe2000bf06070 */
[----:B------:R-:W-:-:S12]  /*00e0*/  BSSY.RECONVERGENT B0, `(.L_x_0) ;  /* 0x00000fd000007945 */ /* 0x000fd80003800200 */
[----:B------:R-:W-:Y:S05]  /*00f0*/  @P0 BRA `(.L_x_1) ;  /* 0x0000000c00ec0947 */ /* 0x000fea0003800000 */
[C---:B------:R-:W-:Y:S01]  /*0100*/  ISETP.GE.AND P0, PT, R0.reuse, 0x2, PT ;  /* 0x000000020000780c */ /* 0x040fe20003f06270 */
[----:B------:R-:W-:Y:S01]  /*0110*/  HFMA2 R24, -RZ, RZ, 0, 0 ;  /* 0x00000000ff187431 */ /* 0x000fe200000001ff */
[----:B------:R-:W-:-:S04]  /*0120*/  LEA.HI R17, R0, R0, RZ, 0x1 ;  /* 0x0000000000117211 */ /* 0x000fc800078f08ff */
[----:B------:R-:W-:-:S07]  /*0130*/  SHF.R.S32.HI R17, RZ, 0x1, R17 ;  /* 0x00000001ff117819 */ /* 0x000fce0000011411 */
[----:B------:R-:W-:Y:S05]  /*0140*/  @!P0 BRA `(.L_x_2) ;  /* 0x0000000c005c8947 */ /* 0x000fea0003800000 */
[----:B------:R-:W-:Y:S01]  /*0150*/  IABS R6, R0 ;  /* 0x0000000000067213 */ /* 0x000fe20000000000 */
[----:B------:R-:W0:Y:S01]  /*0160*/  LDCU.64 UR4, c[0x0][0x358] ;  /* 0x00006b00ff0477ac */ /* 0x000e220008000a00 */
[----:B------:R-:W-:Y:S02]  /*0170*/  IABS R19, R14 ;  /* 0x0000000e00137213 */ /* 0x000fe40000000000 */
[----:B------:R-:W1:Y:S01]  /*0180*/  I2F.RP R4, R6 ;  /* 0x0000000600047306 */ /* 0x000e620000209400 */
[----:B------:R-:W-:Y:S02]  /*0190*/  ISETP.NE.AND P1, PT, R0, RZ, PT ;  /* 0x000000ff0000720c */ /* 0x000fe40003f25270 */
[----:B------:R-:W-:Y:S02]  /*01a0*/  LOP3.LUT R18, R17, 0x7, RZ, 0xc0, !PT ;  /* 0x0000000711127812 */ /* 0x000fe400078ec0ff */
[----:B------:R-:W-:Y:S02]  /*01b0*/  MOV R24, RZ ;  /* 0x000000ff00187202 */ /* 0x000fe40000000f00 */
[----:B------:R-:W-:Y:S01]  /*01c0*/  MOV R21, RZ ;  /* 0x000000ff00157202 */ /* 0x000fe20000000f00 */
[----:B-1----:R-:W1:Y:S02]  /*01d0*/  MUFU.RCP R4, R4 ;  /* 0x0000000400047308 */ /* 0x002e640000001000 */
[----:B-1----:R-:W-:-:S06]  /*01e0*/  IADD3 R2, PT, PT, R4, 0xffffffe, RZ ;  /* 0x0ffffffe04027810 */ /* 0x002fcc0007ffe0ff */
[----:B------:R1:W2:Y:S02]  /*01f0*/  F2I.FTZ.U32.TRUNC.NTZ R3, R2 ;  /* 0x0000000200037305 */ /* 0x0002a4000021f000 */
[----:B-1----:R-:W-:Y:S02]  /*0200*/  MOV R2, RZ ;  /* 0x000000ff00027202 */ /* 0x002fe40000000f00 */
[----:B--2---:R-:W-:-:S05]  /*0210*/  IADD3 R5, PT, PT, RZ, -R3, RZ ;  /* 0x80000003ff057210 */ /* 0x004fca0007ffe0ff */
[----:B------:R-:W-:-:S04]  /*0220*/  IMAD R5, R5, R6, RZ ;  /* 0x0000000605057224 */ /* 0x000fc800078e02ff */
[----:B------:R-:W-:Y:S01]  /*0230*/  IMAD.HI.U32 R3, R3, R5, R2 ;  /* 0x0000000503037227 */ /* 0x000fe200078e0002 */
[----:B------:R-:W-:-:S04]  /*0240*/  IADD3 R2, PT, PT, R17, -0x1, RZ ;  /* 0xffffffff11027810 */ /* 0x000fc80007ffe0ff */
[----:B------:R-:W-:Y:S01]  /*0250*/  ISETP.GE.U32.AND P3, PT, R2, 0x7, PT ;  /* 0x000000070200780c */ /* 0x000fe20003f66070 */
[----:B------:R-:W-:-:S05]  /*0260*/  IMAD.HI.U32 R3, R3, R19, RZ ;  /* 0x0000001303037227 */ /* 0x000fca00078e00ff */
[----:B------:R-:W-:-:S05]  /*0270*/  IADD3 R3, PT, PT, -R3, RZ, RZ ;  /* 0x000000ff03037210 */ /* 0x000fca0007ffe1ff */
[----:B------:R-:W-:-:S05]  /*0280*/  IMAD R19, R6, R3, R19 ;  /* 0x0000000306137224 */ /* 0x000fca00078e0213 */
[----:B------:R-:W-:-:S13]  /*0290*/  ISETP.GT.U32.AND P0, PT, R6, R19, PT ;  /* 0x000000130600720c */ /* 0x000fda0003f04070 */
[----:B------:R-:W-:Y:S02]  /*02a0*/  @!P0 IADD3 R19, PT, PT, R19, -R6, RZ ;  /* 0x8000000613138210 */ /* 0x000fe40007ffe0ff */
[----:B------:R-:W-:Y:S02]  /*02b0*/  ISETP.GE.AND P0, PT, R14, RZ, PT ;  /* 0x000000ff0e00720c */ /* 0x000fe40003f06270 */
[----:B------:R-:W-:-:S13]  /*02c0*/  ISETP.GT.U32.AND P2, PT, R6, R19, PT ;  /* 0x000000130600720c */ /* 0x000fda0003f44070 */
[----:B------:R-:W-:Y:S02]  /*02d0*/  @!P2 IADD3 R19, PT, PT, R19, -R6, RZ ;  /* 0x800000061313a210 */ /* 0x000fe40007ffe0ff */
[----:B------:R-:W-:Y:S02]  /*02e0*/  ISETP.NE.AND P2, PT, R18, RZ, PT ;  /* 0x000000ff1200720c */ /* 0x000fe40003f45270 */
[----:B------:R-:W-:Y:S02]  /*02f0*/  @!P0 IADD3 R19, PT, PT, -R19, RZ, RZ ;  /* 0x000000ff13138210 */ /* 0x000fe40007ffe1ff */
[----:B------:R-:W-:Y:S01]  /*0300*/  @!P1 LOP3.LUT R19, RZ, R0, RZ, 0x33, !PT ;  /* 0x00000000ff139212 */ /* 0x000fe200078e33ff */
[----:B0-----:R-:W-:Y:S08]  /*0310*/  @!P3 BRA `(.L_x_3) ;  /* 0x000000040058b947 */ /* 0x001ff00003800000 */
[----:B------:R-:W-:Y:S01]  /*0320*/  HFMA2 R16, -RZ, RZ, 0, 0 ;  /* 0x00000000ff107431 */ /* 0x000fe200000001ff */
[----:B------:R-:W-:Y:S02]  /*0330*/  LOP3.LUT R21, R17, 0x3ffffff8, RZ, 0xc0, !PT ;  /* 0x3ffffff811157812 */ /* 0x000fe400078ec0ff */
[----:B------:R-:W-:-:S07]  /*0340*/  MOV R24, RZ ;  /* 0x000000ff00187202 */ /* 0x000fce0000000f00 */
.L_x_4:
[----:B------:R-:W0:Y:S01]  /*0350*/  LDC.64 R4, c[0x0][0x380] ;  /* 0x0000e000ff047b82 */ /* 0x000e220000000a00 */
[----:B------:R-:W-:Y:S01]  /*0360*/  IADD3 R9, PT, PT, -R19, R16, R14 ;  /* 0x0000001013097210 */ /* 0x000fe20007ffe10e */
[----:B------:R-:W-:-:S06]  /*0370*/  IMAD R23, R15, R0, R16 ;  /* 0x000000000f177224 */ /* 0x000fcc00078e0210 */
[----:B------:R-:W1:Y:S08]  /*0380*/  LDC.64 R6, c[0x0][0x398] ;  /* 0x0000e600ff067b82 */ /* 0x000e700000000a00 */
[----:B------:R-:W2:Y:S08]  /*0390*/  LDC.64 R2, c[0x0][0x388] ;  /* 0x0000e200ff027b82 */ /* 0x000eb00000000a00 */
[----:B------:R-:W3:Y:S01]  /*03a0*/  LDC.64 R10, c[0x0][0x3a0] ;  /* 0x0000e800ff0a7b82 */ /* 0x000ee20000000a00 */
[----:B0-----:R-:W-:-:S05]  /*03b0*/  IMAD.WIDE R4, R9, 0x4, R4 ;  /* 0x0000000409047825 */ /* 0x001fca00078e0204 */
[----:B------:R-:W4:Y:S01]  /*03c0*/  LDG.E R20, desc[UR4][R4.64] ;  /* 0x0000000404147981 */ /* 0x000f22000c1e1900 */
[----:B-1----:R-:W-:-:S03]  /*03d0*/  IMAD.WIDE.U32 R6, R16, 0x4, R6 ;  /* 0x0000000410067825 */ /* 0x002fc600078e0006 */
[----:B------:R-:W5:Y:S04]  /*03e0*/  LDG.E R22, desc[UR4][R4.64+0x4] ;  /* 0x0000040404167981 */ /* 0x000f68000c1e1900 */
[----:B------:R-:W4:Y:S01]  /*03f0*/  LDG.E R25, desc[UR4][R6.64] ;  /* 0x0000000406197981 */ /* 0x000f22000c1e1900 */
[----:B--2---:R-:W-:-:S03]  /*0400*/  IMAD.WIDE.U32 R8, R23, 0x4, R2 ;  /* 0x0000000417087825 */ /* 0x004fc600078e0002 */
[----:B------:R-:W5:Y:S04]  /*0410*/  LDG.E R27, desc[UR4][R6.64+0x4] ;  /* 0x00000404061b7981 */ /* 0x000f68000c1e1900 */
[----:B------:R0:W2:Y:S01]  /*0420*/  LDG.E R8, desc[UR4][R8.64] ;  /* 0x0000000408087981 */ /* 0x0000a2000c1e1900 */
[----:B---3--:R-:W-:Y:S01]  /*0430*/  IMAD.WIDE.U32 R10, R16, 0x4, R10 ;  /* 0x00000004100a7825 */ /* 0x008fe200078e000a */
[----:B------:R-:W-:Y:S02]  /*0440*/  IADD3 R13, PT, PT, R23, 0x1, RZ ;  /* 0x00000001170d7810 */ /* 0x000fe40007ffe0ff */
[----:B------:R-:W3:Y:S04]  /*0450*/  LDG.E R28, desc[UR4][R6.64+0x8] ;  /* 0x00000804061c7981 */ /* 0x000ee8000c1e1900 */
[----:B------:R-:W5:Y:S01]  /*0460*/  LDG.E R29, desc[UR4][R10.64] ;  /* 0x000000040a1d7981 */ /* 0x000f62000c1e1900 */
[----:B------:R-:W-:Y:S01]  /*0470*/  IMAD.WIDE.U32 R12, R13, 0x4, R2 ;  /* 0x000000040d0c7825 */ /* 0x000fe200078e0002 */
[----:B0-----:R-:W-:-:S02]  /*0480*/  IADD3 R9, PT, PT, R23, 0x2, RZ ;  /* 0x0000000217097810 */ /* 0x001fc40007ffe0ff */
[----:B------:R-:W3:Y:S04]  /*0490*/  LDG.E R26, desc[UR4][R10.64+0x4] ;  /* 0x000004040a1a7981 */ /* 0x000ee8000c1e1900 */
[----:B------:R-:W3:Y:S01]  /*04a0*/  LDG.E R12, desc[UR4][R12.64] ;  /* 0x000000040c0c7981 */ /* 0x000ee2000c1e1900 */
[----:B----4-:R-:W-:-:S03]  /*04b0*/  FMUL R25, R20, R25 ;  /* 0x0000001914197220 */ /* 0x010fc60000400000 */
[----:B------:R-:W4:Y:S01]  /*04c0*/  LDG.E R20, desc[UR4][R4.64+0x8] ;  /* 0x0000080404147981 */ /* 0x000f22000c1e1900 */
[----:B--2---:R-:W-:-:S04]  /*04d0*/  FMUL R25, R25, R8 ;  /* 0x0000000819197220 */ /* 0x004fc80000400000 */
[----:B-----5:R-:W-:Y:S01]  /*04e0*/  FFMA R29, R25, R29, R24 ;  /* 0x0000001d191d7223 */ /* 0x020fe20000000018 */
[----:B------:R-:W-:-:S04]  /*04f0*/  IMAD.WIDE.U32 R24, R9, 0x4, R2 ;  /* 0x0000000409187825 */ /* 0x000fc800078e0002 */
[----:B------:R-:W-:Y:S02]  /*0500*/  FMUL R9, R22, R27 ;  /* 0x0000001b16097220 */ /* 0x000fe40000400000 */
[----:B------:R-:W2:Y:S04]  /*0510*/  LDG.E R22, desc[UR4][R4.64+0xc] ;  /* 0x00000c0404167981 */ /* 0x000ea8000c1e1900 */
[----:B------:R0:W5:Y:S04]  /*0520*/  LDG.E R24, desc[UR4][R24.64] ;  /* 0x0000000418187981 */ /* 0x000168000c1e1900 */
[----:B------:R-:W2:Y:S01]  /*0530*/  LDG.E R27, desc[UR4][R6.64+0xc] ;  /* 0x00000c04061b7981 */ /* 0x000ea2000c1e1900 */
[----:B---3--:R-:W-:Y:S01]  /*0540*/  FMUL R12, R9, R12 ;  /* 0x0000000c090c7220 */ /* 0x008fe20000400000 */
[----:B------:R-:W-:-:S05]  /*0550*/  IADD3 R9, PT, PT, R23, 0x3, RZ ;  /* 0x0000000317097810 */ /* 0x000fca0007ffe0ff */
[----:B------:R-:W-:-:S04]  /*0560*/  IMAD.WIDE.U32 R8, R9, 0x4, R2 ;  /* 0x0000000409087825 */ /* 0x000fc800078e0002 */
[----:B------:R-:W-:Y:S02]  /*0570*/  FFMA R26, R12, R26, R29 ;  /* 0x0000001a0c1a7223 */ /* 0x000fe4000000001d */
[----:B------:R-:W3:Y:S04]  /*0580*/  LDG.E R29, desc[UR4][R10.64+0x8] ;  /* 0x000008040a1d7981 */ /* 0x000ee8000c1e1900 */
[----:B------:R2:W3:Y:S01]  /*0590*/  LDG.E R8, desc[UR4][R8.64] ;  /* 0x0000000408087981 */ /* 0x0004e2000c1e1900 */
[----:B0-----:R-:W-:Y:S01]  /*05a0*/  IADD3 R25, PT, PT, R23, 0x4, RZ ;  /* 0x0000000417197810 */ /* 0x001fe20007ffe0ff */
[----:B----4-:R-:W-:Y:S02]  /*05b0*/  FMUL R13, R20, R28 ;  /* 0x0000001c140d7220 */ /* 0x010fe40000400000 */
[----:B------:R-:W4:Y:S02]  /*05c0*/  LDG.E R28, desc[UR4][R10.64+0xc] ;  /* 0x00000c040a1c7981 */ /* 0x000f24000c1e1900 */
[----:B-----5:R-:W-:Y:S01]  /*05d0*/  FMUL R24, R13, R24 ;  /* 0x000000180d187220 */ /* 0x020fe20000400000 */
[----:B------:R-:W-:-:S02]  /*05e0*/  IMAD.WIDE.U32 R12, R25, 0x4, R2 ;  /* 0x00000004190c7825 */ /* 0x000fc400078e0002 */
[----:B------:R-:W5:Y:S02]  /*05f0*/  LDG.E R25, desc[UR4][R4.64+0x10] ;  /* 0x0000100404197981 */ /* 0x000f64000c1e1900 */
[----:B--2---:R-:W-:Y:S02]  /*0600*/  FMUL R9, R22, R27 ;  /* 0x0000001b16097220 */ /* 0x004fe40000400000 */
[----:B------:R-:W5:Y:S04]  /*0610*/  LDG.E R22, desc[UR4][R6.64+0x10] ;  /* 0x0000100406167981 */ /* 0x000f68000c1e1900 */
[----:B------:R0:W2:Y:S01]  /*0620*/  LDG.E R20, desc[UR4][R12.64] ;  /* 0x000000040c147981 */ /* 0x0000a2000c1e1900 */
[----:B---3--:R-:W-:-:S03]  /*0630*/  FFMA R27, R24, R29, R26 ;  /* 0x0000001d181b7223 */ /* 0x008fc6000000001a */
[----:B------:R-:W3:Y:S01]  /*0640*/  LDG.E R24, desc[UR4][R4.64+0x14] ;  /* 0x0000140404187981 */ /* 0x000ee2000c1e1900 */
[----:B------:R-:W-:Y:S01]  /*0650*/  FMUL R8, R9, R8 ;  /* 0x0000000809087220 */ /* 0x000fe20000400000 */
[C---:B------:R-:W-:Y:S02]  /*0660*/  IADD3 R9, PT, PT, R23.reuse, 0x5, RZ ;  /* 0x0000000517097810 */ /* 0x040fe40007ffe0ff */
[----:B------:R-:W3:Y:S01]  /*0670*/  LDG.E R26, desc[UR4][R4.64+0x18] ;  /* 0x00001804041a7981 */ /* 0x000ee2000c1e1900 */
[----:B0-----:R-:W-:-:S03]  /*0680*/  IADD3 R13, PT, PT, R23, 0x6, RZ ;  /* 0x00000006170d7810 */ /* 0x001fc60007ffe0ff */
[----:B------:R-:W3:Y:S02]  /*0690*/  LDG.E R29, desc[UR4][R6.64+0x18] ;  /* 0x00001804061d7981 */ /* 0x000ee4000c1e1900 */
[----:B------:R-:W-:-:S06]  /*06a0*/  IMAD.WIDE.U32 R12, R13, 0x4, R2 ;  /* 0x000000040d0c7825 */ /* 0x000fcc00078e0002 */
[----:B------:R-:W3:Y:S01]  /*06b0*/  LDG.E R12, desc[UR4][R12.64] ;  /* 0x000000040c0c7981 */ /* 0x000ee2000c1e1900 */
[----:B----4-:R-:W-:Y:S01]  /*06c0*/  FFMA R27, R8, R28, R27 ;  /* 0x0000001c081b7223 */ /* 0x010fe2000000001b */
[----:B------:R-:W-:Y:S02]  /*06d0*/  IMAD.WIDE.U32 R8, R9, 0x4, R2 ;  /* 0x0000000409087825 */ /* 0x000fe400078e0002 */
[----:B------:R0:W4:Y:S04]  /*06e0*/  LDG.E R28, desc[UR4][R4.64+0x1c] ;  /* 0x00001c04041c7981 */ /* 0x000128000c1e1900 */
[----:B------:R-:W4:Y:S01]  /*06f0*/  LDG.E R8, desc[UR4][R8.64] ;  /* 0x0000000408087981 */ /* 0x000f22000c1e1900 */
[----:B0-----:R-:W-:-:S03]  /*0700*/  IADD3 R5, PT, PT, R23, 0x7, RZ ;  /* 0x0000000717057810 */ /* 0x001fc60007ffe0ff */
[----:B------:R-:W4:Y:S04]  /*0710*/  LDG.E R4, desc[UR4][R10.64+0x14] ;  /* 0x000014040a047981 */ /* 0x000f28000c1e1900 */
[----:B------:R-:W4:Y:S01]  /*0720*/  LDG.E R23, desc[UR4][R6.64+0x14] ;  /* 0x0000140406177981 */ /* 0x000f22000c1e1900 */
[----:B------:R-:W-:-:S03]  /*0730*/  IMAD.WIDE.U32 R2, R5, 0x4, R2 ;  /* 0x0000000405027825 */ /* 0x000fc600078e0002 */
[----:B------:R-:W4:Y:S04]  /*0740*/  LDG.E R9, desc[UR4][R6.64+0x1c] ;  /* 0x00001c0406097981 */ /* 0x000f28000c1e1900 */
[----:B------:R-:W4:Y:S01]  /*0750*/  LDG.E R2, desc[UR4][R2.64] ;  /* 0x0000000402027981 */ /* 0x000f22000c1e1900 */
[----:B-----5:R-:W-:-:S03]  /*0760*/  FMUL R25, R25, R22 ;  /* 0x0000001619197220 */ /* 0x020fc60000400000 */
[----:B------:R-:W5:Y:S04]  /*0770*/  LDG.E R22, desc[UR4][R10.64+0x10] ;  /* 0x000010040a167981 */ /* 0x000f68000c1e1900 */
[----:B------:R-:W5:Y:S01]  /*0780*/  LDG.E R5, desc[UR4][R10.64+0x18] ;  /* 0x000018040a057981 */ /* 0x000f62000c1e1900 */
[----:B--2---:R-:W-:-:S03]  /*0790*/  FMUL R20, R25, R20 ;  /* 0x0000001419147220 */ /* 0x004fc60000400000 */
[----:B------:R-:W2:Y:S01]  /*07a0*/  LDG.E R25, desc[UR4][R10.64+0x1c] ;  /* 0x00001c040a197981 */ /* 0x000ea2000c1e1900 */
[----:B------:R-:W-:-:S04]  /*07b0*/  IADD3 R16, PT, PT, R16, 0x8, RZ ;  /* 0x0000000810107810 */ /* 0x000fc80007ffe0ff */
[----:B------:R-:W-:Y:S01]  /*07c0*/  ISETP.NE.AND P0, PT, R16, R21, PT ;  /* 0x000000151000720c */ /* 0x000fe20003f05270 */
[----:B---3--:R-:W-:-:S04]  /*07d0*/  FMUL R29, R26, R29 ;  /* 0x0000001d1a1d7220 */ /* 0x008fc80000400000 */
[----:B------:R-:W-:Y:S01]  /*07e0*/  FMUL R29, R29, R12 ;  /* 0x0000000c1d1d7220 */ /* 0x000fe20000400000 */
[----:B----4-:R-:W-:-:S04]  /*07f0*/  FMUL R23, R24, R23 ;  /* 0x0000001718177220 */ /* 0x010fc80000400000 */
[----:B------:R-:W-:Y:S01]  /*0800*/  FMUL R8, R23, R8 ;  /* 0x0000000817087220 */ /* 0x000fe20000400000 */
[----:B------:R-:W-:Y:S01]  /*0810*/  FMUL R9, R28, R9 ;  /* 0x000000091c097220 */ /* 0x000fe20000400000 */
[----:B-----5:R-:W-:-:S04]  /*0820*/  FFMA R27, R20, R22, R27 ;  /* 0x00000016141b7223 */ /* 0x020fc8000000001b */
[----:B------:R-:W-:Y:S01]  /*0830*/  FFMA R4, R8, R4, R27 ;  /* 0x0000000408047223 */ /* 0x000fe2000000001b */
[----:B------:R-:W-:-:S03]  /*0840*/  FMUL R9, R9, R2 ;  /* 0x0000000209097220 */ /* 0x000fc60000400000 */
[----:B------:R-:W-:-:S04]  /*0850*/  FFMA R4, R29, R5, R4 ;  /* 0x000000051d047223 */ /* 0x000fc80000000004 */
[----:B--2---:R-:W-:Y:S01]  /*0860*/  FFMA R24, R9, R25, R4 ;  /* 0x0000001909187223 */ /* 0x004fe20000000004 */
[----:B------:R-:W-:Y:S06]  /*0870*/  @P0 BRA `(.L_x_4) ;  /* 0xfffffff800b40947 */ /* 0x000fec000383ffff */
.L_x_3:
[----:B------:R-:W-:Y:S05]  /*0880*/  @!P2 BRA `(.L_x_2) ;  /* 0x00000004008ca947 */ /* 0x000fea0003800000 */
[----:B------:R-:W-:Y:S02]  /*0890*/  ISETP.GE.U32.AND P0, PT, R18, 0x4, PT ;  /* 0x000000041200780c */ /* 0x000fe40003f06070 */
[----:B------:R-:W-:-:S04]  /*08a0*/  LOP3.LUT R16, R17, 0x3, RZ, 0xc0, !PT ;  /* 0x0000000311107812 */ /* 0x000fc800078ec0ff */
[----:B------:R-:W-:-:S07]  /*08b0*/  ISETP.NE.AND P1, PT, R16, RZ, PT ;  /* 0x000000ff1000720c */ /* 0x000fce0003f25270 */
[----:B------:R-:W-:Y:S06]  /*08c0*/  @!P0 BRA `(.L_x_5) ;  /* 0x0000000000b48947 */ /* 0x000fec0003800000 */
[----:B------:R-:W0:Y:S01]  /*08d0*/  LDC.64 R28, c[0x0][0x380] ;  /* 0x0000e000ff1c7b82 */ /* 0x000e220000000a00 */
[----:B------:R-:W-:-:S07]  /*08e0*/  IADD3 R3, PT, PT, -R19, R21, R14 ;  /* 0x0000001513037210 */ /* 0x000fce0007ffe10e */
[----:B------:R-:W1:Y:S08]  /*08f0*/  LDC.64 R12, c[0x0][0x398] ;  /* 0x0000e600ff0c7b82 */ /* 0x000e700000000a00 */
[----:B------:R-:W2:Y:S01]  /*0900*/  LDC.64 R4, c[0x0][0x3a0] ;  /* 0x0000e800ff047b82 */ /* 0x000ea20000000a00 */
[----:B0-----:R-:W-:-:S07]  /*0910*/  IMAD.WIDE R28, R3, 0x4, R28 ;  /* 0x00000004031c7825 */ /* 0x001fce00078e021c */
[----:B------:R-:W0:Y:S01]  /*0920*/  LDC.64 R2, c[0x0][0x388] ;  /* 0x0000e200ff027b82 */ /* 0x000e220000000a00 */
[----:B------:R-:W3:Y:S01]  /*0930*/  LDG.E R26, desc[UR4][R28.64] ;  /* 0x000000041c1a7981 */ /* 0x000ee2000c1e1900 */
[----:B-1----:R-:W-:-:S03]  /*0940*/  IMAD.WIDE.U32 R12, R21, 0x4, R12 ;  /* 0x00000004150c7825 */ /* 0x002fc600078e000c */
[----:B------:R-:W4:Y:S04]  /*0950*/  LDG.E R18, desc[UR4][R28.64+0x4] ;  /* 0x000004041c127981 */ /* 0x000f28000c1e1900 */
[----:B------:R-:W3:Y:S01]  /*0960*/  LDG.E R7, desc[UR4][R12.64] ;  /* 0x000000040c077981 */ /* 0x000ee2000c1e1900 */
[----:B------:R-:W-:Y:S02]  /*0970*/  IMAD R11, R15, R0, R21 ;  /* 0x000000000f0b7224 */ /* 0x000fe400078e0215 */
[----:B--2---:R-:W-:Y:S01]  /*0980*/  IMAD.WIDE.U32 R4, R21, 0x4, R4 ;  /* 0x0000000415047825 */ /* 0x004fe200078e0004 */
[----:B------:R-:W2:Y:S02]  /*0990*/  LDG.E R25, desc[UR4][R28.64+0x8] ;  /* 0x000008041c197981 */ /* 0x000ea4000c1e1900 */
[----:B------:R-:W-:-:S02]  /*09a0*/  IADD3 R9, PT, PT, R11, 0x1, RZ ;  /* 0x000000010b097810 */ /* 0x000fc40007ffe0ff */
[----:B------:R-:W-:Y:S01]  /*09b0*/  IADD3 R10, PT, PT, R11, 0x2, RZ ;  /* 0x000000020b0a7810 */ /* 0x000fe20007ffe0ff */
[----:B------:R1:W5:Y:S02]  /*09c0*/  LDG.E R22, desc[UR4][R28.64+0xc] ;  /* 0x00000c041c167981 */ /* 0x000364000c1e1900 */
[----:B0-----:R-:W-:Y:S02]  /*09d0*/  IMAD.WIDE.U32 R8, R9, 0x4, R2 ;  /* 0x0000000409087825 */ /* 0x001fe400078e0002 */
[----:B------:R-:W4:Y:S04]  /*09e0*/  LDG.E R23, desc[UR4][R12.64+0x4] ;  /* 0x000004040c177981 */ /* 0x000f28000c1e1900 */
[----:B------:R-:W2:Y:S01]  /*09f0*/  LDG.E R20, desc[UR4][R12.64+0x8] ;  /* 0x000008040c147981 */ /* 0x000ea2000c1e1900 */
[----:B-1----:R-:W-:-:S03]  /*0a00*/  IADD3 R28, PT, PT, R11, 0x3, RZ ;  /* 0x000000030b1c7810 */ /* 0x002fc60007ffe0ff */
[----:B------:R-:W5:Y:S04]  /*0a10*/  LDG.E R8, desc[UR4][R8.64] ;  /* 0x0000000408087981 */ /* 0x000f68000c1e1900 */
[----:B------:R-:W5:Y:S04]  /*0a20*/  LDG.E R29, desc[UR4][R4.64] ;  /* 0x00000004041d7981 */ /* 0x000f68000c1e1900 */
[----:B------:R-:W5:Y:S04]  /*0a30*/  LDG.E R27, desc[UR4][R12.64+0xc] ;  /* 0x00000c040c1b7981 */ /* 0x000f68000c1e1900 */
[----:B------:R-:W5:Y:S04]  /*0a40*/  LDG.E R12, desc[UR4][R4.64+0x4] ;  /* 0x00000404040c7981 */ /* 0x000f68000c1e1900 */
[----:B------:R-:W5:Y:S01]  /*0a50*/  LDG.E R13, desc[UR4][R4.64+0x8] ;  /* 0x00000804040d7981 */ /* 0x000f62000c1e1900 */
[----:B---3--:R-:W-:Y:S01]  /*0a60*/  FMUL R26, R26, R7 ;  /* 0x000000071a1a7220 */ /* 0x008fe20000400000 */
[----:B------:R-:W-:-:S04]  /*0a70*/  IMAD.WIDE.U32 R6, R11, 0x4, R2 ;  /* 0x000000040b067825 */ /* 0x000fc800078e0002 */
[--C-:B------:R-:W-:Y:S02]  /*0a80*/  IMAD.WIDE.U32 R10, R10, 0x4, R2.reuse ;  /* 0x000000040a0a7825 */ /* 0x100fe400078e0002 */
[----:B------:R-:W3:Y:S02]  /*0a90*/  LDG.E R7, desc[UR4][R6.64] ;  /* 0x0000000406077981 */ /* 0x000ee4000c1e1900 */
[----:B------:R-:W-:Y:S02]  /*0aa0*/  IMAD.WIDE.U32 R2, R28, 0x4, R2 ;  /* 0x000000041c027825 */ /* 0x000fe400078e0002 */
[----:B------:R-:W3:Y:S04]  /*0ab0*/  LDG.E R10, desc[UR4][R10.64] ;  /* 0x000000040a0a7981 */ /* 0x000ee8000c1e1900 */
[----:B------:R-:W3:Y:S04]  /*0ac0*/  LDG.E R2, desc[UR4][R2.64] ;  /* 0x0000000402027981 */ /* 0x000ee8000c1e1900 */
[----:B------:R-:W3:Y:S01]  /*0ad0*/  LDG.E R28, desc[UR4][R4.64+0xc] ;  /* 0x00000c04041c7981 */ /* 0x000ee2000c1e1900 */
[----:B----4-:R-:W-:Y:S01]  /*0ae0*/  FMUL R23, R18, R23 ;  /* 0x0000001712177220 */ /* 0x010fe20000400000 */
[----:B--2---:R-:W-:-:S03]  /*0af0*/  FMUL R25, R25, R20 ;  /* 0x0000001419197220 */ /* 0x004fc60000400000 */
[----:B-----5:R-:W-:Y:S01]  /*0b00*/  FMUL R8, R23, R8 ;  /* 0x0000000817087220 */ /* 0x020fe20000400000 */
[----:B------:R-:W-:Y:S01]  /*0b10*/  FMUL R27, R22, R27 ;  /* 0x0000001b161b7220 */ /* 0x000fe20000400000 */
[----:B------:R-:W-:Y:S01]  /*0b20*/  IADD3 R21, PT, PT, R21, 0x4, RZ ;  /* 0x0000000415157810 */ /* 0x000fe20007ffe0ff */
[----:B---3--:R-:W-:-:S04]  /*0b30*/  FMUL R7, R26, R7 ;  /* 0x000000071a077220 */ /* 0x008fc80000400000 */
[----:B------:R-:W-:Y:S01]  /*0b40*/  FFMA R7, R7, R29, R24 ;  /* 0x0000001d07077223 */ /* 0x000fe20000000018 */
[----:B------:R-:W-:-:S03]  /*0b50*/  FMUL R25, R25, R10 ;  /* 0x0000000a19197220 */ /* 0x000fc60000400000 */
[----:B------:R-:W-:Y:S01]  /*0b60*/  FFMA R8, R8, R12, R7 ;  /* 0x0000000c08087223 */ /* 0x000fe20000000007 */
[----:B------:R-:W-:-:S03]  /*0b70*/  FMUL R2, R27, R2 ;  /* 0x000000021b027220 */ /* 0x000fc60000400000 */
[----:B------:R-:W-:-:S04]  /*0b80*/  FFMA R13, R25, R13, R8 ;  /* 0x0000000d190d7223 */ /* 0x000fc80000000008 */
[----:B------:R-:W-:-:S07]  /*0b90*/  FFMA R24, R2, R28, R13 ;  /* 0x0000001c02187223 */ /* 0x000fce000000000d */
.L_x_5:
[----:B------:R-:W-:Y:S05]  /*0ba0*/  @!P1 BRA `(.L_x_2) ;  /* 0x0000000000c49947 */ /* 0x000fea0003800000 */
[----:B------:R-:W-:Y:S02]  /*0bb0*/  ISETP.NE.AND P0, PT, R16, 0x1, PT ;  /* 0x000000011000780c */ /* 0x000fe40003f05270 */
[----:B------:R-:W-:-:S04]  /*0bc0*/  LOP3.LUT R2, R17, 0x1, RZ, 0xc0, !PT ;  /* 0x0000000111027812 */ /* 0x000fc800078ec0ff */
[----:B------:R-:W-:-:S07]  /*0bd0*/  ISETP.NE.U32.AND P1, PT, R2, 0x1, PT ;  /* 0x000000010200780c */ /* 0x000fce0003f25070 */
[----:B------:R-:W-:Y:S06]  /*0be0*/  @!P0 BRA `(.L_x_6) ;  /* 0x00000000006c8947 */ /* 0x000fec0003800000 */
[----:B------:R-:W0:Y:S01]  /*0bf0*/  LDC.64 R10, c[0x0][0x380] ;  /* 0x0000e000ff0a7b82 */ /* 0x000e220000000a00 */
[----:B------:R-:W-:Y:S01]  /*0c00*/  IADD3 R5, PT, PT, -R19, R21, R14 ;  /* 0x0000001513057210 */ /* 0x000fe20007ffe10e */
[----:B------:R-:W-:-:S05]  /*0c10*/  IMAD R23, R15, R0, R21 ;  /* 0x000000000f177224 */ /* 0x000fca00078e0215 */
[----:B------:R-:W-:Y:S01]  /*0c20*/  IADD3 R25, PT, PT, R23, 0x1, RZ ;  /* 0x0000000117197810 */ /* 0x000fe20007ffe0ff */
[----:B------:R-:W1:Y:S08]  /*0c30*/  LDC.64 R8, c[0x0][0x398] ;  /* 0x0000e600ff087b82 */ /* 0x000e700000000a00 */
[----:B------:R-:W2:Y:S08]  /*0c40*/  LDC.64 R6, c[0x0][0x388] ;  /* 0x0000e200ff067b82 */ /* 0x000eb00000000a00 */
[----:B------:R-:W3:Y:S01]  /*0c50*/  LDC.64 R2, c[0x0][0x3a0] ;  /* 0x0000e800ff027b82 */ /* 0x000ee20000000a00 */
[----:B0-----:R-:W-:-:S05]  /*0c60*/  IMAD.WIDE R10, R5, 0x4, R10 ;  /* 0x00000004050a7825 */ /* 0x001fca00078e020a */
[----:B------:R-:W4:Y:S01]  /*0c70*/  LDG.E R12, desc[UR4][R10.64] ;  /* 0x000000040a0c7981 */ /* 0x000f22000c1e1900 */
[----:B-1----:R-:W-:-:S03]  /*0c80*/  IMAD.WIDE.U32 R8, R21, 0x4, R8 ;  /* 0x0000000415087825 */ /* 0x002fc600078e0008 */
[----:B------:R-:W5:Y:S04]  /*0c90*/  LDG.E R13, desc[UR4][R10.64+0x4] ;  /* 0x000004040a0d7981 */ /* 0x000f68000c1e1900 */
[----:B------:R-:W5:Y:S01]  /*0ca0*/  LDG.E R18, desc[UR4][R8.64+0x4] ;  /* 0x0000040408127981 */ /* 0x000f62000c1e1900 */
[----:B--2---:R-:W-:-:S03]  /*0cb0*/  IMAD.WIDE.U32 R4, R23, 0x4, R6 ;  /* 0x0000000417047825 */ /* 0x004fc600078e0006 */
[----:B------:R-:W4:Y:S01]  /*0cc0*/  LDG.E R23, desc[UR4][R8.64] ;  /* 0x0000000408177981 */ /* 0x000f22000c1e1900 */
[----:B------:R-:W-:-:S03]  /*0cd0*/  IMAD.WIDE.U32 R6, R25, 0x4, R6 ;  /* 0x0000000419067825 */ /* 0x000fc600078e0006 */
[----:B------:R-:W2:Y:S01]  /*0ce0*/  LDG.E R5, desc[UR4][R4.64] ;  /* 0x0000000404057981 */ /* 0x000ea2000c1e1900 */
[----:B---3--:R-:W-:-:S03]  /*0cf0*/  IMAD.WIDE.U32 R2, R21, 0x4, R2 ;  /* 0x0000000415027825 */ /* 0x008fc600078e0002 */
[----:B------:R-:W3:Y:S04]  /*0d00*/  LDG.E R6, desc[UR4][R6.64] ;  /* 0x0000000406067981 */ /* 0x000ee8000c1e1900 */
[----:B------:R-:W3:Y:S04]  /*0d10*/  LDG.E R16, desc[UR4][R2.64] ;  /* 0x0000000402107981 */ /* 0x000ee8000c1e1900 */
[----:B------:R-:W3:Y:S01]  /*0d20*/  LDG.E R20, desc[UR4][R2.64+0x4] ;  /* 0x0000040402147981 */ /* 0x000ee2000c1e1900 */
[----:B------:R-:W-:Y:S01]  /*0d30*/  IADD3 R21, PT, PT, R21, 0x2, RZ ;  /* 0x0000000215157810 */ /* 0x000fe20007ffe0ff */
[----:B-----5:R-:W-:Y:S01]  /*0d40*/  FMUL R13, R13, R18 ;  /* 0x000000120d0d7220 */ /* 0x020fe20000400000 */
[----:B----4-:R-:W-:-:S04]  /*0d50*/  FMUL R12, R12, R23 ;  /* 0x000000170c0c7220 */ /* 0x010fc80000400000 */
[----:B--2---:R-:W-:Y:S01]  /*0d60*/  FMUL R11, R12, R5 ;  /* 0x000000050c0b7220 */ /* 0x004fe20000400000 */
[----:B---3--:R-:W-:-:S03]  /*0d70*/  FMUL R10, R13, R6 ;  /* 0x000000060d0a7220 */ /* 0x008fc60000400000 */
[----:B------:R-:W-:-:S04]  /*0d80*/  FFMA R11, R11, R16, R24 ;  /* 0x000000100b0b7223 */ /* 0x000fc80000000018 */
[----:B------:R-:W-:-:S07]  /*0d90*/  FFMA R24, R10, R20, R11 ;  /* 0x000000140a187223 */ /* 0x000fce000000000b */
.L_x_6:
[----:B------:R-:W-:Y:S05]  /*0da0*/  @P1 BRA `(.L_x_2) ;  /* 0x0000000000441947 */ /* 0x000fea0003800000 */
[----:B------:R-:W0:Y:S01]  /*0db0*/  LDC.64 R6, c[0x0][0x380] ;  /* 0x0000e000ff067b82 */ /* 0x000e220000000a00 */
[----:B------:R-:W-:Y:S01]  /*0dc0*/  IADD3 R19, PT, PT, -R19, R21, R14 ;  /* 0x0000001513137210 */ /* 0x000fe20007ffe10e */
[----:B------:R-:W-:-:S06]  /*0dd0*/  IMAD R11, R15, R0, R21 ;  /* 0x000000000f0b7224 */ /* 0x000fcc00078e0215 */
[----:B------:R-:W1:Y:S08]  /*0de0*/  LDC.64 R8, c[0x0][0x398] ;  /* 0x0000e600ff087b82 */ /* 0x000e700000000a00 */
[----:B------:R-:W2:Y:S08]  /*0df0*/  LDC.64 R4, c[0x0][0x388] ;  /* 0x0000e200ff047b82 */ /* 0x000eb00000000a00 */
[----:B------:R-:W3:Y:S01]  /*0e00*/  LDC.64 R2, c[0x0][0x3a0] ;  /* 0x0000e800ff027b82 */ /* 0x000ee20000000a00 */
[----:B0-----:R-:W-:-:S06]  /*0e10*/  IMAD.WIDE R6, R19, 0x4, R6 ;  /* 0x0000000413067825 */ /* 0x001fcc00078e0206 */
[----:B------:R-:W4:Y:S01]  /*0e20*/  LDG.E R6, desc[UR4][R6.64] ;  /* 0x0000000406067981 */ /* 0x000f22000c1e1900 */
[----:B-1----:R-:W-:-:S06]  /*0e30*/  IMAD.WIDE.U32 R8, R21, 0x4, R8 ;  /* 0x0000000415087825 */ /* 0x002fcc00078e0008 */
[----:B------:R-:W4:Y:S01]  /*0e40*/  LDG.E R9, desc[UR4][R8.64] ;  /* 0x0000000408097981 */ /* 0x000f22000c1e1900 */
[----:B--2---:R-:W-:-:S06]  /*0e50*/  IMAD.WIDE.U32 R4, R11, 0x4, R4 ;  /* 0x000000040b047825 */ /* 0x004fcc00078e0004 */
[----:B------:R-:W2:Y:S01]  /*0e60*/  LDG.E R5, desc[UR4][R4.64] ;  /* 0x0000000404057981 */ /* 0x000ea2000c1e1900 */
[----:B---3--:R-:W-:-:S06]  /*0e70*/  IMAD.WIDE.U32 R2, R21, 0x4, R2 ;  /* 0x0000000415027825 */ /* 0x008fcc00078e0002 */
[----:B------:R-:W3:Y:S01]  /*0e80*/  LDG.E R2, desc[UR4][R2.64] ;  /* 0x0000000402027981 */ /* 0x000ee2000c1e1900 */
[----:B----4-:R-:W-:-:S04]  /*0e90*/  FMUL R0, R6, R9 ;  /* 0x0000000906007220 */ /* 0x010fc80000400000 */
[----:B--2---:R-:W-:-:S04]  /*0ea0*/  FMUL R11, R0, R5 ;  /* 0x00000005000b7220 */ /* 0x004fc80000400000 */
[----:B---3--:R-:W-:-:S07]  /*0eb0*/  FFMA R24, R11, R2, R24 ;  /* 0x000000020b187223 */ /* 0x008fce0000000018 */
.L_x_2:
[----:B------:R-:W-:-:S04]  /*0ec0*/  I2FP.F32.S32 R0, R17 ;  /* 0x0000001100007245 */ /* 0x000fc80000201400 */
[----:B------:R-:W-:Y:S01]  /*0ed0*/  IADD3 R2, PT, PT, R0, -0xd000000, RZ ;  /* 0xf300000000027810 */ /* 0x000fe20007ffe0ff */
[----:B------:R0:W1:Y:S03]  /*0ee0*/  MUFU.RSQ R3, R0 ;  /* 0x0000000000037308 */ /* 0x0000660000001400 */
[----:B------:R-:W-:-:S13]  /*0ef0*/  ISETP.GT.U32.AND P0, PT, R2, 0x727fffff, PT ;  /* 0x727fffff0200780c */ /* 0x000fda0003f04070 */
[----:B0-----:R-:W-:Y:S05]  /*0f00*/  @!P0 BRA `(.L_x_7) ;  /* 0x00000000000c8947 */ /* 0x001fea0003800000 */
[----:B------:R-:W-:-:S07]  /*0f10*/  MOV R4, 0xf30 ;  /* 0x00000f3000047802 */ /* 0x000fce0000000f00 */
[----:B-1----:R-:W-:Y:S05]  /*0f20*/  CALL.REL.NOINC `($__internal_0_$__cuda_sm20_sqrt_rn_f32_slowpath) ;  /* 0x0000001c00547944 */ /* 0x002fea0003c00000 */
[----:B------:R-:W-:Y:S05]  /*0f30*/  BRA `(.L_x_8) ;  /* 0x0000000000107947 */ /* 0x000fea0003800000 */
.L_x_7:
[----:B-1----:R-:W-:Y:S01]  /*0f40*/  FMUL.FTZ R5, R0, R3 ;  /* 0x0000000300057220 */ /* 0x002fe20000410000 */
[----:B------:R-:W-:-:S03]  /*0f50*/  FMUL.FTZ R3, R3, 0.5 ;  /* 0x3f00000003037820 */ /* 0x000fc60000410000 */
[----:B------:R-:W-:-:S04]  /*0f60*/  FFMA R0, -R5, R5, R0 ;  /* 0x0000000505007223 */ /* 0x000fc80000000100 */
[----:B------:R-:W-:-:S07]  /*0f70*/  FFMA R5, R0, R3, R5 ;  /* 0x0000000300057223 */ /* 0x000fce0000000005 */
.L_x_8:
[----:B------:R-:W0:Y:S01]  /*0f80*/  MUFU.RCP R0, R5 ;  /* 0x0000000500007308 */ /* 0x000e220000001000 */
[----:B------:R-:W-:Y:S07]  /*0f90*/  BSSY.RECONVERGENT B1, `(.L_x_9) ;  /* 0x000000c000017945 */ /* 0x000fee0003800200 */
[----:B------:R-:W1:Y:S01]  /*0fa0*/  FCHK P0, R24, R5 ;  /* 0x0000000518007302 */ /* 0x000e620000000000 */
[----:B0-----:R-:W-:-:S04]  /*0fb0*/  FFMA R3, R0, -R5, 1 ;  /* 0x3f80000000037423 */ /* 0x001fc80000000805 */
[----:B------:R-:W-:-:S04]  /*0fc0*/  FFMA R3, R0, R3, R0 ;  /* 0x0000000300037223 */ /* 0x000fc80000000000 */
[----:B------:R-:W-:-:S04]  /*0fd0*/  FFMA R7, R3, R24, RZ ;  /* 0x0000001803077223 */ /* 0x000fc800000000ff */
[----:B------:R-:W-:-:S04]  /*0fe0*/  FFMA R0, R7, -R5, R24 ;  /* 0x8000000507007223 */ /* 0x000fc80000000018 */
[----:B------:R-:W-:Y:S01]  /*0ff0*/  FFMA R0, R3, R0, R7 ;  /* 0x0000000003007223 */ /* 0x000fe20000000007 */
[----:B-1----:R-:W-:Y:S06]  /*1000*/  @!P0 BRA `(.L_x_10) ;  /* 0x0000000000108947 */ /* 0x002fec0003800000 */
[----:B------:R-:W-:Y:S02]  /*1010*/  MOV R3, R5 ;  /* 0x0000000500037202 */ /* 0x000fe40000000f00 */
[----:B------:R-:W-:-:S07]  /*1020*/  MOV R8, 0x1040 ;  /* 0x0000104000087802 */ /* 0x000fce0000000f00 */
[----:B------:R-:W-:Y:S05]  /*1030*/  CALL.REL.NOINC `($__internal_1_$__cuda_sm3x_div_rn_noftz_f32_slowpath) ;  /* 0x0000001c00707944 */ /* 0x000fea0003c00000 */
[----:B------:R-:W-:-:S07]  /*1040*/  MOV R0, R7 ;  /* 0x0000000700007202 */ /* 0x000fce0000000f00 */
.L_x_10:
[----:B------:R-:W-:Y:S05]  /*1050*/  BSYNC.RECONVERGENT B1 ;  /* 0x0000000000017941 */ /* 0x000fea0003800200 */
.L_x_9:
[----:B------:R-:W0:Y:S01]  /*1060*/  S2UR UR5, SR_CgaCtaId ;  /* 0x00000000000579c3 */ /* 0x000e220000008800 */
[----:B------:R-:W-:Y:S02]  /*1070*/  UMOV UR4, 0x400 ;  /* 0x0000040000047882 */ /* 0x000fe40000000000 */
[----:B0-----:R-:W-:-:S06]  /*1080*/  ULEA UR4, UR5, UR4, 0x18 ;  /* 0x0000000405047291 */ /* 0x001fcc000f8ec0ff */
[----:B------:R-:W-:-:S05]  /*1090*/  LEA R3, R15, UR4, 0x2 ;  /* 0x000000040f037c11 */ /* 0x000fca000f8e10ff */
[----:B------:R0:W-:Y:S02]  /*10a0*/  STS [R3], R0 ;  /* 0x0000000003007388 */ /* 0x0001e40000000800 */
.L_x_1:
[----:B------:R-:W-:Y:S05]  /*10b0*/  BSYNC.RECONVERGENT B0 ;  /* 0x0000000000007941 */ /* 0x000fea0003800200 */
.L_x_0:
[----:B------:R-:W-:Y:S01]  /*10c0*/  BAR.SYNC.DEFER_BLOCKING 0x0 ;  /* 0x0000000000007b1d */ /* 0x000fe20000010000 */
[----:B------:R-:W-:-:S05]  /*10d0*/  ISETP.NE.AND P0, PT, R15, RZ, PT ;  /* 0x000000ff0f00720c */ /* 0x000fca0003f05270 */
[----:B------:R-:W-:Y:S08]  /*10e0*/  BSSY.RECONVERGENT B0, `(.L_x_11) ;  /* 0x00001b6000007945 */ /* 0x000ff00003800200 */
[----:B------:R-:W-:Y:S05]  /*10f0*/  @P0 BRA `(.L_x_12) ;  /* 0x0000001800d00947 */ /* 0x000fea0003800000 */
[----:B------:R-:W1:Y:S01]  /*1100*/  S2UR UR5, SR_CgaCtaId ;  /* 0x00000000000579c3 */ /* 0x000e620000008800 */
[----:B------:R-:W-:Y:S02]  /*1110*/  UMOV UR4, 0x400 ;  /* 0x0000040000047882 */ /* 0x000fe40000000000 */
[----:B-1----:R-:W-:Y:S02]  /*1120*/  ULEA UR6, UR5, UR4, 0x18 ;  /* 0x0000000405067291 */ /* 0x002fe4000f8ec0ff */
[----:B------:R-:W1:Y:S07]  /*1130*/  LDCU UR4, c[0x0][0x3c0] ;  /* 0x00007800ff0477ac */ /* 0x000e6e0008000800 */
[----:B0-----:R-:W0:Y:S01]  /*1140*/  LDS R0, [UR6] ;  /* 0x00000006ff007984 */ /* 0x001e220008000800 */
[----:B-1----:R-:W-:-:S09]  /*1150*/  UISETP.GE.AND UP0, UPT, UR4, 0x2, UPT ;  /* 0x000000020400788c */ /* 0x002fd2000bf06270 */
[----:B------:R-:W-:Y:S05]  /*1160*/  BRA.U !UP0, `(.L_x_13) ;  /* 0x0000000508407547 */ /* 0x000fea000b800000 */
[----:B------:R-:W-:Y:S02]  /*1170*/  UIADD3 UR5, UPT, UPT, UR4, -0x1, URZ ;  /* 0xffffffff04057890 */ /* 0x000fe4000fffe0ff */
[----:B------:R-:W-:Y:S02]  /*1180*/  UIADD3 UR4, UPT, UPT, UR4, -0x2, URZ ;  /* 0xfffffffe04047890 */ /* 0x000fe4000fffe0ff */
[----:B------:R-:W-:Y:S02]  /*1190*/  ULOP3.LUT UR8, UR5, 0xf, URZ, 0xc0, !UPT ;  /* 0x0000000f05087892 */ /* 0x000fe4000f8ec0ff */
[----:B------:R-:W-:-:S03]  /*11a0*/  UISETP.GE.U32.AND UP0, UPT, UR4, 0xf, UPT ;  /* 0x0000000f0400788c */ /* 0x000fc6000bf06070 */
[----:B------:R-:W-:-:S06]  /*11b0*/  UMOV UR4, 0x1 ;  /* 0x0000000100047882 */ /* 0x000fcc0000000000 */
[----:B------:R-:W-:Y:S05]  /*11c0*/  BRA.U !UP0, `(.L_x_14) ;  /* 0x00000001085c7547 */ /* 0x000fea000b800000 */
[----:B------:R-:W-:Y:S02]  /*11d0*/  ULOP3.LUT UR4, UR5, 0xfffffff0, URZ, 0xc0, !UPT ;  /* 0xfffffff005047892 */ /* 0x000fe4000f8ec0ff */
[----:B------:R-:W-:Y:S02]  /*11e0*/  UIADD3 UR6, UPT, UPT, UR6, 0x20, URZ ;  /* 0x0000002006067890 */ /* 0x000fe4000fffe0ff */
[----:B------:R-:W-:-:S03]  /*11f0*/  UIADD3 UR7, UPT, UPT, -UR4, URZ, URZ ;  /* 0x000000ff04077290 */ /* 0x000fc6000fffe1ff */
[----:B------:R-:W-:-:S09]  /*1200*/  UMOV UR4, URZ ;  /* 0x000000ff00047c82 */ /* 0x000fd20008000000 */
.L_x_15:
[----:B------:R-:W0:Y:S01]  /*1210*/  LDS.128 R16, [UR6+-0x20] ;  /* 0xffffe006ff107984 */ /* 0x000e220008000c00 */
[----:B------:R-:W-:Y:S02]  /*1220*/  UIADD3 UR7, UPT, UPT, UR7, 0x10, URZ ;  /* 0x0000001007077890 */ /* 0x000fe4000fffe0ff */
[----:B------:R-:W-:Y:S01]  /*1230*/  UIADD3 UR4, UPT, UPT, UR4, 0x10, URZ ;  /* 0x0000001004047890 */ /* 0x000fe2000fffe0ff */
[----:B------:R-:W1:Y:S01]  /*1240*/  LDS.128 R12, [UR6+-0x10] ;  /* 0xfffff006ff0c7984 */ /* 0x000e620008000c00 */
[----:B------:R-:W-:-:S03]  /*1250*/  UISETP.NE.AND UP0, UPT, UR7, URZ, UPT ;  /* 0x000000ff0700728c */ /* 0x000fc6000bf05270 */
[----:B------:R-:W2:Y:S04]  /*1260*/  LDS.128 R8, [UR6] ;  /* 0x00000006ff087984 */ /* 0x000ea80008000c00 */
[----:B------:R-:W3:Y:S04]  /*1270*/  LDS.128 R4, [UR6+0x10] ;  /* 0x00001006ff047984 */ /* 0x000ee80008000c00 */
[----:B------:R-:W4:Y:S01]  /*1280*/  LDS R2, [UR6+0x20] ;  /* 0x00002006ff027984 */ /* 0x000f220008000800 */
[----:B------:R-:W-:Y:S01]  /*1290*/  UIADD3 UR6, UPT, UPT, UR6, 0x40, URZ ;  /* 0x0000004006067890 */ /* 0x000fe2000fffe0ff */
[----:B0-----:R-:W-:-:S04]  /*12a0*/  FMNMX3 R17, R0, R17, R18, !PT ;  /* 0x0000001100117276 */ /* 0x001fc80007800012 */
[----:B-1----:R-:W-:-:S04]  /*12b0*/  FMNMX3 R12, R17, R19, R12, !PT ;  /* 0x00000013110c7276 */ /* 0x002fc8000780000c */
[----:B------:R-:W-:-:S04]  /*12c0*/  FMNMX3 R12, R12, R13, R14, !PT ;  /* 0x0000000d0c0c7276 */ /* 0x000fc8000780000e */
[----:B--2---:R-:W-:-:S04]  /*12d0*/  FMNMX3 R8, R12, R15, R8, !PT ;  /* 0x0000000f0c087276 */ /* 0x004fc80007800008 */
[----:B------:R-:W-:-:S04]  /*12e0*/  FMNMX3 R8, R8, R9, R10, !PT ;  /* 0x0000000908087276 */ /* 0x000fc8000780000a */
[----:B---3--:R-:W-:-:S04]  /*12f0*/  FMNMX3 R4, R8, R11, R4, !PT ;  /* 0x0000000b08047276 */ /* 0x008fc80007800004 */
[----:B------:R-:W-:-:S04]  /*1300*/  FMNMX3 R4, R4, R5, R6, !PT ;  /* 0x0000000504047276 */ /* 0x000fc80007800006 */
[----:B----4-:R-:W-:Y:S01]  /*1310*/  FMNMX3 R0, R4, R7, R2, !PT ;  /* 0x0000000704007276 */ /* 0x010fe20007800002 */
[----:B------:R-:W-:Y:S06]  /*1320*/  BRA.U UP0, `(.L_x_15) ;  /* 0xfffffffd00b87547 */ /* 0x000fec000b83ffff */
[----:B------:R-:W-:-:S12]  /*1330*/  UIADD3 UR4, UPT, UPT, UR4, 0x1, URZ ;  /* 0x0000000104047890 */ /* 0x000fd8000fffe0ff */
.L_x_14:
[----:B------:R-:W-:-:S09]  /*1340*/  UISETP.NE.AND UP0, UPT, UR8, URZ, UPT ;  /* 0x000000ff0800728c */ /* 0x000fd2000bf05270 */
[----:B------:R-:W-:Y:S05]  /*1350*/  BRA.U !UP0, `(.L_x_13) ;  /* 0x0000000108c47547 */ /* 0x000fea000b800000 */
[----:B------:R-:W-:Y:S02]  /*1360*/  UISETP.GE.U32.AND UP0, UPT, UR8, 0x8, UPT ;  /* 0x000000080800788c */ /* 0x000fe4000bf06070 */
[----:B------:R-:W-:-:S04]  /*1370*/  ULOP3.LUT UR9, UR5, 0x7, URZ, 0xc0, !UPT ;  /* 0x0000000705097892 */ /* 0x000fc8000f8ec0ff */
[----:B------:R-:W-:-:S03]  /*1380*/  UISETP.NE.AND UP1, UPT, UR9, URZ, UPT ;  /* 0x000000ff0900728c */ /* 0x000fc6000bf25270 */
[----:B------:R-:W-:Y:S08]  /*1390*/  BRA.U !UP0, `(.L_x_16) ;  /* 0x0000000108447547 */ /* 0x000ff0000b800000 */
[----:B------:R-:W1:Y:S01]  /*13a0*/  S2UR UR7, SR_CgaCtaId ;  /* 0x00000000000779c3 */ /* 0x000e620000008800 */
[----:B------:R-:W-:Y:S02]  /*13b0*/  UMOV UR6, 0x400 ;  /* 0x0000040000067882 */ /* 0x000fe40000000000 */
[----:B-1----:R-:W-:-:S04]  /*13c0*/  ULEA UR6, UR7, UR6, 0x18 ;  /* 0x0000000607067291 */ /* 0x002fc8000f8ec0ff */
[----:B------:R-:W-:Y:S02]  /*13d0*/  ULEA UR6, UR4, UR6, 0x2 ;  /* 0x0000000604067291 */ /* 0x000fe4000f8e10ff */
[----:B------:R-:W-:-:S07]  /*13e0*/  UIADD3 UR4, UPT, UPT, UR4, 0x8, URZ ;  /* 0x0000000804047890 */ /* 0x000fce000fffe0ff */
[----:B------:R-:W-:Y:S04]  /*13f0*/  LDS R3, [UR6] ;  /* 0x00000006ff037984 */ /* 0x000fe80008000800 */
[----:B------:R-:W0:Y:S04]  /*1400*/  LDS R2, [UR6+0x4] ;  /* 0x00000406ff027984 */ /* 0x000e280008000800 */
[----:B------:R-:W-:Y:S04]  /*1410*/  LDS R5, [UR6+0x8] ;  /* 0x00000806ff057984 */ /* 0x000fe80008000800 */
[----:B------:R-:W1:Y:S04]  /*1420*/  LDS R4, [UR6+0xc] ;  /* 0x00000c06ff047984 */ /* 0x000e680008000800 */
[----:B------:R-:W-:Y:S04]  /*1430*/  LDS R7, [UR6+0x10] ;  /* 0x00001006ff077984 */ /* 0x000fe80008000800 */
[----:B------:R-:W2:Y:S04]  /*1440*/  LDS R6, [UR6+0x14] ;  /* 0x00001406ff067984 */ /* 0x000ea80008000800 */
[----:B------:R-:W-:Y:S04]  /*1450*/  LDS R9, [UR6+0x18] ;  /* 0x00001806ff097984 */ /* 0x000fe80008000800 */
[----:B------:R-:W3:Y:S01]  /*1460*/  LDS R8, [UR6+0x1c] ;  /* 0x00001c06ff087984 */ /* 0x000ee20008000800 */
[----:B0-----:R-:W-:-:S04]  /*1470*/  FMNMX3 R2, R0, R3, R2, !PT ;  /* 0x0000000300027276 */ /* 0x001fc80007800002 */
[----:B-1----:R-:W-:-:S04]  /*1480*/  FMNMX3 R2, R2, R5, R4, !PT ;  /* 0x0000000502027276 */ /* 0x002fc80007800004 */
[----:B--2---:R-:W-:-:S04]  /*1490*/  FMNMX3 R2, R2, R7, R6, !PT ;  /* 0x0000000702027276 */ /* 0x004fc80007800006 */
[----:B---3--:R-:W-:-:S07]  /*14a0*/  FMNMX3 R0, R2, R9, R8, !PT ;  /* 0x0000000902007276 */ /* 0x008fce0007800008 */
.L_x_16:
        /* <DEDUP_REMOVED lines=13> */
[----:B------:R-:W1:Y:S01]  /*1580*/  LDS R4, [UR6+0xc] ;  /* 0x00000c06ff047984 */ /* 0x000e620008000800 */
[----:B0-----:R-:W-:-:S04]  /*1590*/  FMNMX3 R0, R0, R3, R2, !PT ;  /* 0x0000000300007276 */ /* 0x001fc80007800002 */
[----:B-1----:R-:W-:-:S07]  /*15a0*/  FMNMX3 R0, R0, R5, R4, !PT ;  /* 0x0000000500007276 */ /* 0x002fce0007800004 */
.L_x_17:
[----:B------:R-:W-:Y:S05]  /*15b0*/  BRA.U !UP1, `(.L_x_13) ;  /* 0x00000001092c7547 */ /* 0x000fea000b800000 */
[----:B------:R-:W1:Y:S01]  /*15c0*/  S2UR UR7, SR_CgaCtaId ;  /* 0x00000000000779c3 */ /* 0x000e620000008800 */
[----:B------:R-:W-:Y:S01]  /*15d0*/  UMOV UR6, 0x400 ;  /* 0x0000040000067882 */ /* 0x000fe20000000000 */
[----:B------:R-:W-:Y:S02]  /*15e0*/  UIADD3 UR5, UPT, UPT, -UR5, URZ, URZ ;  /* 0x000000ff05057290 */ /* 0x000fe4000fffe1ff */
[----:B-1----:R-:W-:-:S04]  /*15f0*/  ULEA UR6, UR7, UR6, 0x18 ;  /* 0x0000000607067291 */ /* 0x002fc8000f8ec0ff */
[----:B------:R-:W-:-:S12]  /*1600*/  ULEA UR4, UR4, UR6, 0x2 ;  /* 0x0000000604047291 */ /* 0x000fd8000f8e10ff */
.L_x_18:
[----:B------:R-:W0:Y:S01]  /*1610*/  LDS R3, [UR4] ;  /* 0x00000004ff037984 */ /* 0x000e220008000800 */
[----:B------:R-:W-:Y:S02]  /*1620*/  UIADD3 UR5, UPT, UPT, UR5, 0x1, URZ ;  /* 0x0000000105057890 */ /* 0x000fe4000fffe0ff */
[----:B------:R-:W-:Y:S02]  /*1630*/  UIADD3 UR4, UPT, UPT, UR4, 0x4, URZ ;  /* 0x0000000404047890 */ /* 0x000fe4000fffe0ff */
[----:B------:R-:W-:Y:S01]  /*1640*/  UISETP.NE.AND UP0, UPT, UR5, URZ, UPT ;  /* 0x000000ff0500728c */ /* 0x000fe2000bf05270 */
[----:B0-----:R-:W-:-:S08]  /*1650*/  FMNMX R0, R3, R0, !PT ;  /* 0x0000000003007209 */ /* 0x001fd00007800000 */
[----:B------:R-:W-:Y:S05]  /*1660*/  BRA.U UP0, `(.L_x_18) ;  /* 0xfffffffd00e87547 */ /* 0x000fea000b83ffff */
.L_x_13:
[----:B------:R-:W1:Y:S01]  /*1670*/  LDCU UR4, c[0x0][0x3c0] ;  /* 0x00007800ff0477ac */ /* 0x000e620008000800 */
[----:B------:R-:W2:Y:S01]  /*1680*/  S2UR UR5, SR_CgaCtaId ;  /* 0x00000000000579c3 */ /* 0x000ea20000008800 */
[----:B------:R-:W-:Y:S01]  /*1690*/  HFMA2 R3, -RZ, RZ, 0, 0 ;  /* 0x00000000ff037431 */ /* 0x000fe200000001ff */
[----:B-1----:R-:W-:Y:S01]  /*16a0*/  MOV R11, UR4 ;  /* 0x00000004000b7c02 */ /* 0x002fe20008000f00 */
[----:B------:R-:W-:-:S03]  /*16b0*/  UMOV UR4, 0x400 ;  /* 0x0000040000047882 */ /* 0x000fc60000000000 */
[----:B------:R-:W-:Y:S01]  /*16c0*/  ISETP.GE.AND P0, PT, R11, 0x1, PT ;  /* 0x000000010b00780c */ /* 0x000fe20003f06270 */
[----:B--2---:R-:W-:-:S06]  /*16d0*/  ULEA UR4, UR5, UR4, 0x18 ;  /* 0x0000000405047291 */ /* 0x004fcc000f8ec0ff */
[----:B------:R-:W-:-:S06]  /*16e0*/  LEA R2, R11, UR4, 0x2 ;  /* 0x000000040b027c11 */ /* 0x000fcc000f8e10ff */
[----:B------:R-:W-:Y:S05]  /*16f0*/  @!P0 BRA `(.L_x_19) ;  /* 0x0000000400dc8947 */ /* 0x000fea0003800000 */
[C---:B------:R-:W-:Y:S02]  /*1700*/  ISETP.GE.U32.AND P0, PT, R11.reuse, 0x4, PT ;  /* 0x000000040b00780c */ /* 0x040fe40003f06070 */
[----:B------:R-:W-:Y:S02]  /*1710*/  LOP3.LUT R17, R11, 0x3, RZ, 0xc0, !PT ;  /* 0x000000030b117812 */ /* 0x000fe400078ec0ff */
[----:B------:R-:W-:Y:S02]  /*1720*/  MOV R3, RZ ;  /* 0x000000ff00037202 */ /* 0x000fe40000000f00 */
[----:B------:R-:W-:Y:S02]  /*1730*/  ISETP.NE.AND P1, PT, R17, RZ, PT ;  /* 0x000000ff1100720c */ /* 0x000fe40003f25270 */
[----:B------:R-:W-:-:S05]  /*1740*/  MOV R5, RZ ;  /* 0x000000ff00057202 */ /* 0x000fca0000000f00 */
[----:B------:R-:W-:Y:S06]  /*1750*/  @!P0 BRA `(.L_x_20) ;  /* 0x0000000000f88947 */ /* 0x000fec0003800000 */
[----:B------:R-:W1:Y:S01]  /*1760*/  LDC R6, c[0x0][0x3c0] ;  /* 0x0000f000ff067b82 */ /* 0x000e620000000800 */
[----:B------:R-:W-:Y:S01]  /*1770*/  UIADD3 UR5, UPT, UPT, UR4, 0xc, URZ ;  /* 0x0000000c04057890 */ /* 0x000fe2000fffe0ff */
[----:B------:R-:W-:Y:S02]  /*1780*/  LOP3.LUT R5, R11, 0x7ffffffc, RZ, 0xc0, !PT ;  /* 0x7ffffffc0b057812 */ /* 0x000fe400078ec0ff */
[----:B------:R-:W-:Y:S02]  /*1790*/  MOV R3, RZ ;  /* 0x000000ff00037202 */ /* 0x000fe40000000f00 */
[----:B------:R-:W-:Y:S02]  /*17a0*/  IADD3 R7, PT, PT, -R5, RZ, RZ ;  /* 0x000000ff05077210 */ /* 0x000fe40007ffe1ff */
[----:B------:R-:W-:-:S07]  /*17b0*/  MOV R4, UR5 ;  /* 0x0000000500047c02 */ /* 0x000fce0008000f00 */
.L_x_21:
[----:B--2---:R-:W0:Y:S01]  /*17c0*/  LDS R9, [R4+-0xc] ;  /* 0xfffff40004097984 */ /* 0x004e220000000800 */
[----:B------:R-:W-:Y:S01]  /*17d0*/  HFMA2 R8, -RZ, RZ, 0.96630859375, -0.0022525787353515625 ;  /* 0x3bbb989dff087431 */ /* 0x000fe200000001ff */
[----:B------:R-:W-:-:S04]  /*17e0*/  IADD3 R7, PT, PT, R7, 0x4, RZ ;  /* 0x0000000407077810 */ /* 0x000fc80007ffe0ff */
[----:B------:R-:W-:Y:S01]  /*17f0*/  ISETP.NE.AND P0, PT, R7, RZ, PT ;  /* 0x000000ff0700720c */ /* 0x000fe20003f05270 */
[----:B0-----:R-:W-:Y:S01]  /*1800*/  FADD R11, R9, -R0 ;  /* 0x80000000090b7221 */ /* 0x001fe20000000000 */
[----:B------:R-:W-:-:S03]  /*1810*/  MOV R9, 0x437c0000 ;  /* 0x437c000000097802 */ /* 0x000fc60000000f00 */
[----:B------:R-:W-:-:S04]  /*1820*/  FFMA.SAT R10, R11, R8, 0.5 ;  /* 0x3f0000000b0a7423 */ /* 0x000fc80000002008 */
[----:B------:R-:W-:-:S04]  /*1830*/  FFMA.RM R10, R10, R9, 12582913 ;  /* 0x4b4000010a0a7423 */ /* 0x000fc80000004009 */
[----:B------:R-:W-:-:S04]  /*1840*/  FADD R12, R10, -12583039 ;  /* 0xcb40007f0a0c7421 */ /* 0x000fc80000000000 */
[----:B------:R-:W-:-:S04]  /*1850*/  FFMA R12, R11, 1.4426950216293334961, -R12 ;  /* 0x3fb8aa3b0b0c7823 */ /* 0x000fc8000000080c */
[----:B------:R-:W-:Y:S01]  /*1860*/  FFMA R13, R11, 1.925963033500011079e-08, R12 ;  /* 0x32a570600b0d7823 */ /* 0x000fe2000000000c */
[----:B------:R-:W-:Y:S02]  /*1870*/  SHF.L.U32 R12, R10, 0x17, RZ ;  /* 0x000000170a0c7819 */ /* 0x000fe400000006ff */
[----:B-1----:R-:W-:-:S03]  /*1880*/  MOV R11, R6 ;  /* 0x00000006000b7202 */ /* 0x002fc60000000f00 */
[----:B------:R-:W0:Y:S01]  /*1890*/  MUFU.EX2 R13, R13 ;  /* 0x0000000d000d7308 */ /* 0x000e220000000800 */
[----:B------:R-:W-:Y:S01]  /*18a0*/  LEA R10, R11, R4, 0x2 ;  /* 0x000000040b0a7211 */ /* 0x000fe200078e10ff */
[----:B0-----:R-:W-:-:S05]  /*18b0*/  FMUL R12, R12, R13 ;  /* 0x0000000d0c0c7220 */ /* 0x001fca0000400000 */
[----:B------:R0:W-:Y:S04]  /*18c0*/  STS [R10+-0xc], R12 ;  /* 0xfffff40c0a007388 */ /* 0x0001e80000000800 */
[----:B------:R-:W1:Y:S01]  /*18d0*/  LDS R15, [R4+-0x8] ;  /* 0xfffff800040f7984 */ /* 0x000e620000000800 */
[----:B0-----:R-:W-:Y:S01]  /*18e0*/  FADD R12, R12, R3 ;  /* 0x000000030c0c7221 */ /* 0x001fe20000000000 */
[----:B-1----:R-:W-:-:S04]  /*18f0*/  FADD R15, R15, -R0 ;  /* 0x800000000f0f7221 */ /* 0x002fc80000000000 */
[----:B------:R-:W-:-:S04]  /*1900*/  FFMA.SAT R14, R15, R8, 0.5 ;  /* 0x3f0000000f0e7423 */ /* 0x000fc80000002008 */
[----:B------:R-:W-:-:S04]  /*1910*/  FFMA.RM R14, R14, R9, 12582913 ;  /* 0x4b4000010e0e7423 */ /* 0x000fc80000004009 */
[C---:B------:R-:W-:Y:S01]  /*1920*/  FADD R16, R14.reuse, -12583039 ;  /* 0xcb40007f0e107421 */ /* 0x040fe20000000000 */
[----:B------:R-:W-:-:S03]  /*1930*/  SHF.L.U32 R13, R14, 0x17, RZ ;  /* 0x000000170e0d7819 */ /* 0x000fc600000006ff */
[----:B------:R-:W-:-:S04]  /*1940*/  FFMA R16, R15, 1.4426950216293334961, -R16 ;  /* 0x3fb8aa3b0f107823 */ /* 0x000fc80000000810 */
[----:B------:R-:W-:-:S06]  /*1950*/  FFMA R16, R15, 1.925963033500011079e-08, R16 ;  /* 0x32a570600f107823 */ /* 0x000fcc0000000010 */
[----:B------:R-:W0:Y:S02]  /*1960*/  MUFU.EX2 R16, R16 ;  /* 0x0000001000107308 */ /* 0x000e240000000800 */
[----:B0-----:R-:W-:-:S04]  /*1970*/  FMUL R13, R13, R16 ;  /* 0x000000100d0d7220 */ /* 0x001fc80000400000 */
[----:B------:R-:W-:Y:S01]  /*1980*/  FADD R12, R12, R13 ;  /* 0x0000000d0c0c7221 */ /* 0x000fe20000000000 */
[----:B------:R-:W-:Y:S04]  /*1990*/  STS [R10+-0x8], R13 ;  /* 0xfffff80d0a007388 */ /* 0x000fe80000000800 */
[----:B------:R-:W0:Y:S02]  /*19a0*/  LDS R15, [R4+-0x4] ;  /* 0xfffffc00040f7984 */ /* 0x000e240000000800 */
[----:B0-----:R-:W-:-:S04]  /*19b0*/  FADD R15, R15, -R0 ;  /* 0x800000000f0f7221 */ /* 0x001fc80000000000 */
[----:B------:R-:W-:-:S04]  /*19c0*/  FFMA.SAT R14, R15, R8, 0.5 ;  /* 0x3f0000000f0e7423 */ /* 0x000fc80000002008 */
[----:B------:R-:W-:-:S04]  /*19d0*/  FFMA.RM R14, R14, R9, 12582913 ;  /* 0x4b4000010e0e7423 */ /* 0x000fc80000004009 */
[C---:B------:R-:W-:Y:S01]  /*19e0*/  FADD R18, R14.reuse, -12583039 ;  /* 0xcb40007f0e127421 */ /* 0x040fe20000000000 */
[----:B------:R-:W-:-:S03]  /*19f0*/  SHF.L.U32 R14, R14, 0x17, RZ ;  /* 0x000000170e0e7819 */ /* 0x000fc600000006ff */
[----:B------:R-:W-:-:S04]  /*1a00*/  FFMA R18, R15, 1.4426950216293334961, -R18 ;  /* 0x3fb8aa3b0f127823 */ /* 0x000fc80000000812 */
[----:B------:R-:W-:-:S04]  /*1a10*/  FFMA R18, R15, 1.925963033500011079e-08, R18 ;  /* 0x32a570600f127823 */ /* 0x000fc80000000012 */
[----:B------:R-:W0:Y:S02]  /*1a20*/  MUFU.EX2 R15, R18 ;  /* 0x00000012000f7308 */ /* 0x000e240000000800 */
[----:B0-----:R-:W-:-:S04]  /*1a30*/  FMUL R15, R14, R15 ;  /* 0x0000000f0e0f7220 */ /* 0x001fc80000400000 */
[----:B------:R-:W-:Y:S01]  /*1a40*/  FADD R12, R12, R15 ;  /* 0x0000000f0c0c7221 */ /* 0x000fe20000000000 */
[----:B------:R-:W-:Y:S04]  /*1a50*/  STS [R10+-0x4], R15 ;  /* 0xfffffc0f0a007388 */ /* 0x000fe80000000800 */
[----:B------:R0:W1:Y:S02]  /*1a60*/  LDS R19, [R4] ;  /* 0x0000000004137984 */ /* 0x0000640000000800 */
[----:B0-----:R-:W-:Y:S01]  /*1a70*/  IADD3 R4, PT, PT, R4, 0x10, RZ ;  /* 0x0000001004047810 */ /* 0x001fe20007ffe0ff */
[----:B-1----:R-:W-:-:S04]  /*1a80*/  FADD R19, R19, -R0 ;  /* 0x8000000013137221 */ /* 0x002fc80000000000 */
        /* <DEDUP_REMOVED lines=9> */
[----:B------:R2:W-:Y:S01]  /*1b20*/  STS [R10], R9 ;  /* 0x000000090a007388 */ /* 0x0005e20000000800 */
[----:B------:R-:W-:Y:S05]  /*1b30*/  @P0 BRA `(.L_x_21) ;  /* 0xfffffffc00200947 */ /* 0x000fea000383ffff */
.L_x_20:
[----:B------:R-:W-:Y:S05]  /*1b40*/  @!P1 BRA `(.L_x_19) ;  /* 0x0000000000c89947 */ /* 0x000fea0003800000 */
[----:B------:R-:W-:Y:S02]  /*1b50*/  ISETP.NE.AND P0, PT, R17, 0x1, PT ;  /* 0x000000011100780c */ /* 0x000fe40003f05270 */
[----:B------:R-:W-:-:S04]  /*1b60*/  LOP3.LUT R4, R11, 0x1, RZ, 0xc0, !PT ;  /* 0x000000010b047812 */ /* 0x000fc800078ec0ff */
[----:B------:R-:W-:-:S07]  /*1b70*/  ISETP.NE.U32.AND P1, PT, R4, 0x1, PT ;  /* 0x000000010400780c */ /* 0x000fce0003f25070 */
[----:B------:R-:W-:Y:S06]  /*1b80*/  @!P0 BRA `(.L_x_22) ;  /* 0x0000000000748947 */ /* 0x000fec0003800000 */
[C---:B------:R-:W-:Y:S01]  /*1b90*/  LEA R4, R5.reuse, UR4, 0x2 ;  /* 0x0000000405047c11 */ /* 0x040fe2000f8e10ff */
[----:B--2---:R-:W-:Y:S01]  /*1ba0*/  HFMA2 R10, -RZ, RZ, 0.96630859375, -0.0022525787353515625 ;  /* 0x3bbb989dff0a7431 */ /* 0x004fe200000001ff */
[----:B------:R-:W-:Y:S02]  /*1bb0*/  MOV R13, 0x437c0000 ;  /* 0x437c0000000d7802 */ /* 0x000fe40000000f00 */
[C---:B------:R-:W-:Y:S01]  /*1bc0*/  LEA R9, R5.reuse, R2, 0x2 ;  /* 0x0000000205097211 */ /* 0x040fe200078e10ff */
[----:B------:R-:W0:Y:S01]  /*1bd0*/  LDS R7, [R4] ;  /* 0x0000000004077984 */ /* 0x000e220000000800 */
[----:B------:R-:W-:Y:S01]  /*1be0*/  IADD3 R5, PT, PT, R5, 0x2, RZ ;  /* 0x0000000205057810 */ /* 0x000fe20007ffe0ff */
        /* <DEDUP_REMOVED lines=10> */
[----:B------:R-:W-:Y:S04]  /*1c90*/  STS [R9], R6 ;  /* 0x0000000609007388 */ /* 0x000fe80000000800 */
[----:B------:R-:W0:Y:S02]  /*1ca0*/  LDS R7, [R4+0x4] ;  /* 0x0000040004077984 */ /* 0x000e240000000800 */
        /* <DEDUP_REMOVED lines=10> */
[----:B------:R1:W-:Y:S06]  /*1d50*/  STS [R9+0x4], R10 ;  /* 0x0000040a09007388 */ /* 0x0003ec0000000800 */
.L_x_22:
[----:B------:R-:W-:Y:S05]  /*1d60*/  @P1 BRA `(.L_x_19) ;  /* 0x0000000000401947 */ /* 0x000fea0003800000 */
[C---:B------:R-:W-:Y:S01]  /*1d70*/  LEA R4, R5.reuse, UR4, 0x2 ;  /* 0x0000000405047c11 */ /* 0x040fe2000f8e10ff */
[----:B------:R-:W-:Y:S01]  /*1d80*/  HFMA2 R6, -RZ, RZ, 0.96630859375, -0.0022525787353515625 ;  /* 0x3bbb989dff067431 */ /* 0x000fe200000001ff */
[----:B-12---:R-:W-:Y:S02]  /*1d90*/  MOV R9, 0x437c0000 ;  /* 0x437c000000097802 */ /* 0x006fe40000000f00 */
[----:B------:R-:W-:Y:S01]  /*1da0*/  LEA R5, R5, R2, 0x2 ;  /* 0x0000000205057211 */ /* 0x000fe200078e10ff */
[----:B------:R-:W0:Y:S02]  /*1db0*/  LDS R7, [R4] ;  /* 0x0000000004077984 */ /* 0x000e240000000800 */
        /* <DEDUP_REMOVED lines=10> */
[----:B------:R3:W-:Y:S06]  /*1e60*/  STS [R5], R0 ;  /* 0x0000000005007388 */ /* 0x0007ec0000000800 */
.L_x_19:
[----:B------:R-:W-:-:S13]  /*1e70*/  ISETP.GE.AND P0, PT, R11, 0x1, PT ;  /* 0x000000010b00780c */ /* 0x000fda0003f06270 */
[----:B------:R-:W-:Y:S05]  /*1e80*/  @!P0 BRA `(.L_x_12) ;  /* 0x0000000c006c8947 */ /* 0x000fea0003800000 */
[C---:B------:R-:W-:Y:S01]  /*1e90*/  ISETP.GE.U32.AND P0, PT, R11.reuse, 0x8, PT ;  /* 0x000000080b00780c */ /* 0x040fe20003f06070 */
[----:B---3--:R-:W-:Y:S01]  /*1ea0*/  HFMA2 R5, -RZ, RZ, 0, 0 ;  /* 0x00000000ff057431 */ /* 0x008fe200000001ff */
[----:B------:R-:W-:-:S11]  /*1eb0*/  LOP3.LUT R12, R11, 0x7, RZ, 0xc0, !PT ;  /* 0x000000070b0c7812 */ /* 0x000fd600078ec0ff */
[----:B------:R-:W-:Y:S05]  /*1ec0*/  @!P0 BRA `(.L_x_23) ;  /* 0x0000000400b08947 */ /* 0x000fea0003800000 */
[C---:B------:R-:W-:Y:S02]  /*1ed0*/  LEA R2, R11.reuse, UR4, 0x2 ;  /* 0x000000040b027c11 */ /* 0x040fe4000f8e10ff */
[----:B------:R-:W-:Y:S02]  /*1ee0*/  LOP3.LUT R5, R11, 0x7ffffff8, RZ, 0xc0, !PT ;  /* 0x7ffffff80b057812 */ /* 0x000fe400078ec0ff */
[----:B------:R-:W-:Y:S02]  /*1ef0*/  IADD3 R4, PT, PT, R2, 0x10, RZ ;  /* 0x0000001002047810 */ /* 0x000fe40007ffe0ff */
[----:B------:R-:W-:-:S07]  /*1f00*/  IADD3 R6, PT, PT, -R5, RZ, RZ ;  /* 0x000000ff05067210 */ /* 0x000fce0007ffe1ff */
.L_x_32:
[----:B------:R-:W3:Y:S01]  /*1f10*/  LDS R24, [R4+-0x10] ;  /* 0xfffff00004187984 */ /* 0x000ee20000000800 */
[----:B0-----:R-:W0:Y:S01]  /*1f20*/  MUFU.RCP R0, R3 ;  /* 0x0000000300007308 */ /* 0x001e220000001000 */
[----:B------:R-:W-:-:S04]  /*1f30*/  IADD3 R6, PT, PT, R6, 0x8, RZ ;  /* 0x0000000806067810 */ /* 0x000fc80007ffe0ff */
[----:B------:R-:W-:Y:S01]  /*1f40*/  ISETP.NE.AND P2, PT, R6, RZ, PT ;  /* 0x000000ff0600720c */ /* 0x000fe20003f45270 */
[----:B0-----:R-:W-:-:S04]  /*1f50*/  FFMA R7, R0, -R3, 1 ;  /* 0x3f80000000077423 */ /* 0x001fc80000000803 */
[----:B------:R-:W-:Y:S01]  /*1f60*/  FFMA R7, R0, R7, R0 ;  /* 0x0000000700077223 */ /* 0x000fe20000000000 */
[----:B---3--:R-:W0:Y:S03]  /*1f70*/  FCHK P0, R24, R3 ;  /* 0x0000000318007302 */ /* 0x008e260000000000 */
[----:B------:R-:W-:-:S04]  /*1f80*/  FFMA R0, R24, R7, RZ ;  /* 0x0000000718007223 */ /* 0x000fc800000000ff */
[----:B------:R-:W-:-:S04]  /*1f90*/  FFMA R8, R0, -R3, R24 ;  /* 0x8000000300087223 */ /* 0x000fc80000000018 */
[----:B------:R-:W-:Y:S01]  /*1fa0*/  FFMA R7, R7, R8, R0 ;  /* 0x0000000807077223 */ /* 0x000fe20000000000 */
[----:B0-----:R-:W-:Y:S06]  /*1fb0*/  @!P0 BRA `(.L_x_24) ;  /* 0x0000000000088947 */ /* 0x001fec0003800000 */
[----:B------:R-:W-:-:S07]  /*1fc0*/  MOV R8, 0x1fe0 ;  /* 0x00001fe000087802 */ /* 0x000fce0000000f00 */
[----:B-12---:R-:W-:Y:S05]  /*1fd0*/  CALL.REL.NOINC `($__internal_1_$__cuda_sm3x_div_rn_noftz_f32_slowpath) ;  /* 0x0000000c00887944 */ /* 0x006fea0003c00000 */
.L_x_24:
[----:B------:R-:W0:Y:S01]  /*1fe0*/  LDS R24, [R4+-0xc] ;  /* 0xfffff40004187984 */ /* 0x000e220000000800 */
[----:B------:R-:W1:Y:S03]  /*1ff0*/  MUFU.RCP R0, R3 ;  /* 0x0000000300007308 */ /* 0x000e660000001000 */
[----:B------:R3:W-:Y:S01]  /*2000*/  STS [R4+-0x10], R7 ;  /* 0xfffff00704007388 */ /* 0x0007e20000000800 */
[----:B-12---:R-:W-:-:S04]  /*2010*/  FFMA R9, R0, -R3, 1 ;  /* 0x3f80000000097423 */ /* 0x006fc80000000803 */
[----:B------:R-:W-:Y:S01]  /*2020*/  FFMA R0, R0, R9, R0 ;  /* 0x0000000900007223 */ /* 0x000fe20000000000 */
[----:B0-----:R-:W0:Y:S03]  /*2030*/  FCHK P0, R24, R3 ;  /* 0x0000000318007302 */ /* 0x001e260000000000 */
[----:B------:R-:W-:-:S04]  /*2040*/  FFMA R8, R0, R24, RZ ;  /* 0x0000001800087223 */ /* 0x000fc800000000ff */
[----:B------:R-:W-:-:S04]  /*2050*/  FFMA R9, R8, -R3, R24 ;  /* 0x8000000308097223 */ /* 0x000fc80000000018 */
[----:B------:R-:W-:Y:S01]  /*2060*/  FFMA R9, R0, R9, R8 ;  /* 0x0000000900097223 */ /* 0x000fe20000000008 */
[----:B0--3--:R-:W-:Y:S06]  /*2070*/  @!P0 BRA `(.L_x_25) ;  /* 0x00000000000c8947 */ /* 0x009fec0003800000 */
[----:B------:R-:W-:-:S07]  /*2080*/  MOV R8, 0x20a0 ;  /* 0x000020a000087802 */ /* 0x000fce0000000f00 */
[----:B------:R-:W-:Y:S05]  /*2090*/  CALL.REL.NOINC `($__internal_1_$__cuda_sm3x_div_rn_noftz_f32_slowpath) ;  /* 0x0000000c00587944 */ /* 0x000fea0003c00000 */
[----:B------:R-:W-:-:S07]  /*20a0*/  MOV R9, R7 ;  /* 0x0000000700097202 */ /* 0x000fce0000000f00 */
.L_x_25:
[----:B------:R-:W0:Y:S01]  /*20b0*/  LDS R24, [R4+-0x8] ;  /* 0xfffff80004187984 */ /* 0x000e220000000800 */
[----:B------:R-:W1:Y:S03]  /*20c0*/  MUFU.RCP R0, R3 ;  /* 0x0000000300007308 */ /* 0x000e660000001000 */
[----:B------:R2:W-:Y:S01]  /*20d0*/  STS [R4+-0xc], R9 ;  /* 0xfffff40904007388 */ /* 0x0005e20000000800 */
[----:B-1----:R-:W-:-:S04]  /*20e0*/  FFMA R7, R0, -R3, 1 ;  /* 0x3f80000000077423 */ /* 0x002fc80000000803 */
[----:B------:R-:W-:Y:S01]  /*20f0*/  FFMA R0, R0, R7, R0 ;  /* 0x0000000700007223 */ /* 0x000fe20000000000 */
[----:B0-----:R-:W0:Y:S03]  /*2100*/  FCHK P0, R24, R3 ;  /* 0x0000000318007302 */ /* 0x001e260000000000 */
[----:B------:R-:W-:-:S04]  /*2110*/  FFMA R7, R0, R24, RZ ;  /* 0x0000001800077223 */ /* 0x000fc800000000ff */
[----:B------:R-:W-:-:S04]  /*2120*/  FFMA R8, R7, -R3, R24 ;  /* 0x8000000307087223 */ /* 0x000fc80000000018 */
[----:B------:R-:W-:Y:S01]  /*2130*/  FFMA R7, R0, R8, R7 ;  /* 0x0000000800077223 */ /* 0x000fe20000000007 */
[----:B0-2---:R-:W-:Y:S06]  /*2140*/  @!P0 BRA `(.L_x_26) ;  /* 0x0000000000088947 */ /* 0x005fec0003800000 */
[----:B------:R-:W-:-:S07]  /*2150*/  MOV R8, 0x2170 ;  /* 0x0000217000087802 */ /* 0x000fce0000000f00 */
[----:B------:R-:W-:Y:S05]  /*2160*/  CALL.REL.NOINC `($__internal_1_$__cuda_sm3x_div_rn_noftz_f32_slowpath) ;  /* 0x0000000c00247944 */ /* 0x000fea0003c00000 */
.L_x_26:
        /* <DEDUP_REMOVED lines=12> */
[----:B------:R-:W-:-:S07]  /*2230*/  MOV R9, R7 ;  /* 0x0000000700097202 */ /* 0x000fce0000000f00 */
.L_x_27:
[----:B------:R-:W0:Y:S01]  /*2240*/  LDS R24, [R4] ;  /* 0x0000000004187984 */ /* 0x000e220000000800 */
        /* <DEDUP_REMOVED lines=11> */
.L_x_28:
[----:B------:R-:W0:Y:S01]  /*2300*/  LDS R24, [R4+0x4] ;  /* 0x0000040004187984 */ /* 0x000e220000000800 */
[----:B------:R-:W1:Y:S03]  /*2310*/  MUFU.RCP R0, R3 ;  /* 0x0000000300007308 */ /* 0x000e660000001000 */
[----:B------:R2:W-:Y:S01]  /*2320*/  STS [R4], R7 ;  /* 0x0000000704007388 */ /* 0x0005e20000000800 */
        /* <DEDUP_REMOVED lines=10> */
.L_x_29:
[----:B------:R-:W0:Y:S01]  /*23d0*/  LDS R24, [R4+0x8] ;  /* 0x0000080004187984 */ /* 0x000e220000000800 */
[----:B------:R-:W1:Y:S03]  /*23e0*/  MUFU.RCP R0, R3 ;  /* 0x0000000300007308 */ /* 0x000e660000001000 */
[----:B------:R2:W-:Y:S01]  /*23f0*/  STS [R4+0x4], R9 ;  /* 0x0000040904007388 */ /* 0x0005e20000000800 */
        /* <DEDUP_REMOVED lines=9> */
.L_x_30:
        /* <DEDUP_REMOVED lines=13> */
.L_x_31:
[----:B------:R0:W-:Y:S02]  /*2560*/  STS [R4+0xc], R9 ;  /* 0x00000c0904007388 */ /* 0x0001e40000000800 */
[----:B0-----:R-:W-:Y:S01]  /*2570*/  IADD3 R4, PT, PT, R4, 0x20, RZ ;  /* 0x0000002004047810 */ /* 0x001fe20007ffe0ff */
[----:B------:R-:W-:Y:S06]  /*2580*/  @P2 BRA `(.L_x_32) ;  /* 0xfffffff800602947 */ /* 0x000fec000383ffff */
.L_x_23:
[----:B------:R-:W-:-:S13]  /*2590*/  ISETP.NE.AND P0, PT, R12, RZ, PT ;  /* 0x000000ff0c00720c */ /* 0x000fda0003f05270 */
[----:B------:R-:W-:Y:S05]  /*25a0*/  @!P0 BRA `(.L_x_12) ;  /* 0x0000000400a48947 */ /* 0x000fea0003800000 */
[----:B------:R-:W3:Y:S01]  /*25b0*/  LDC R4, c[0x0][0x3c0] ;  /* 0x0000f000ff047b82 */ /* 0x000ee20000000800 */
[----:B------:R-:W-:Y:S02]  /*25c0*/  ISETP.GE.U32.AND P0, PT, R12, 0x4, PT ;  /* 0x000000040c00780c */ /* 0x000fe40003f06070 */
[----:B---3--:R-:W-:-:S11]  /*25d0*/  LOP3.LUT R4, R4, 0x3, RZ, 0xc0, !PT ;  /* 0x0000000304047812 */ /* 0x008fd600078ec0ff */
[----:B------:R-:W-:Y:S05]  /*25e0*/  @!P0 BRA `(.L_x_33) ;  /* 0x0000000000d08947 */ /* 0x000fea0003800000 */
[----:B------:R-:W-:Y:S01]  /*25f0*/  LEA R6, R5, R2, 0x2 ;  /* 0x0000000205067211 */ /* 0x000fe200078e10ff */
[----:B0-----:R-:W0:Y:S04]  /*2600*/  MUFU.RCP R0, R3 ;  /* 0x0000000300007308 */ /* 0x001e280000001000 */
[----:B------:R-:W3:Y:S01]  /*2610*/  LDS R24, [R6] ;  /* 0x0000000006187984 */ /* 0x000ee20000000800 */
        /* <DEDUP_REMOVED lines=9> */
.L_x_34:
[----:B------:R-:W0:Y:S01]  /*26b0*/  LDS R24, [R6+0x4] ;  /* 0x0000040006187984 */ /* 0x000e220000000800 */
[----:B------:R-:W1:Y:S03]  /*26c0*/  MUFU.RCP R0, R3 ;  /* 0x0000000300007308 */ /* 0x000e660000001000 */
[----:B------:R3:W-:Y:S01]  /*26d0*/  STS [R6], R7 ;  /* 0x0000000706007388 */ /* 0x0007e20000000800 */
        /* <DEDUP_REMOVED lines=10> */
.L_x_35:
        /* <DEDUP_REMOVED lines=12> */
.L_x_36:
        /* <DEDUP_REMOVED lines=13> */
.L_x_37:
[----:B------:R3:W-:Y:S01]  /*2910*/  STS [R6+0xc], R9 ;  /* 0x00000c0906007388 */ /* 0x0007e20000000800 */
[----:B------:R-:W-:-:S07]  /*2920*/  IADD3 R5, PT, PT, R5, 0x4, RZ ;  /* 0x0000000405057810 */ /* 0x000fce0007ffe0ff */
.L_x_33:
[----:B------:R-:W-:-:S13]  /*2930*/  ISETP.NE.AND P0, PT, R4, RZ, PT ;  /* 0x000000ff0400720c */ /* 0x000fda0003f05270 */
[----:B------:R-:W-:Y:S05]  /*2940*/  @!P0 BRA `(.L_x_12) ;  /* 0x0000000000bc8947 */ /* 0x000fea0003800000 */
[----:B------:R-:W-:-:S13]  /*2950*/  ISETP.NE.AND P0, PT, R4, 0x1, PT ;  /* 0x000000010400780c */ /* 0x000fda0003f05270 */
[----:B------:R-:W-:Y:S05]  /*2960*/  @!P0 BRA `(.L_x_38) ;  /* 0x00000000006c8947 */ /* 0x000fea0003800000 */
[----:B------:R-:W-:Y:S01]  /*2970*/  LEA R4, R5, R2, 0x2 ;  /* 0x0000000205047211 */ /* 0x000fe200078e10ff */
[----:B0-----:R-:W0:Y:S04]  /*2980*/  MUFU.RCP R0, R3 ;  /* 0x0000000300007308 */ /* 0x001e280000001000 */
[----:B------:R-:W4:Y:S01]  /*2990*/  LDS R24, [R4] ;  /* 0x0000000004187984 */ /* 0x000f220000000800 */
[----:B0-----:R-:W-:-:S04]  /*29a0*/  FFMA R7, R0, -R3, 1 ;  /* 0x3f80000000077423 */ /* 0x001fc80000000803 */
[----:B------:R-:W-:Y:S01]  /*29b0*/  FFMA R0, R0, R7, R0 ;  /* 0x0000000700007223 */ /* 0x000fe20000000000 */
[----:B----4-:R-:W0:Y:S03]  /*29c0*/  FCHK P0, R24, R3 ;  /* 0x0000000318007302 */ /* 0x010e260000000000 */
[----:B---3--:R-:W-:-:S04]  /*29d0*/  FFMA R6, R0, R24, RZ ;  /* 0x0000001800067223 */ /* 0x008fc800000000ff */
[----:B------:R-:W-:-:S04]  /*29e0*/  FFMA R7, R6, -R3, R24 ;  /* 0x8000000306077223 */ /* 0x000fc80000000018 */
[----:B------:R-:W-:Y:S01]  /*29f0*/  FFMA R7, R0, R7, R6 ;  /* 0x0000000700077223 */ /* 0x000fe20000000006 */
[----:B0-----:R-:W-:Y:S06]  /*2a00*/  @!P0 BRA `(.L_x_39) ;  /* 0x0000000000088947 */ /* 0x001fec0003800000 */
[----:B------:R-:W-:-:S07]  /*2a10*/  MOV R8, 0x2a30 ;  /* 0x00002a3000087802 */ /* 0x000fce0000000f00 */
[----:B-12---:R-:W-:Y:S05]  /*2a20*/  CALL.REL.NOINC `($__internal_1_$__cuda_sm3x_div_rn_noftz_f32_slowpath) ;  /* 0x0000000000f47944 */ /* 0x006fea0003c00000 */
.L_x_39:
        /* <DEDUP_REMOVED lines=13> */
.L_x_40:
[----:B------:R4:W-:Y:S01]  /*2b00*/  STS [R4+0x4], R9 ;  /* 0x0000040904007388 */ /* 0x0009e20000000800 */
[----:B------:R-:W-:-:S07]  /*2b10*/  IADD3 R5, PT, PT, R5, 0x2, RZ ;  /* 0x0000000205057810 */ /* 0x000fce0007ffe0ff */
.L_x_38:
[----:B------:R-:W5:Y:S02]  /*2b20*/  LDCU UR4, c[0x0][0x3c0] ;  /* 0x00007800ff0477ac */ /* 0x000f640008000800 */
[----:B-----5:R-:W-:-:S04]  /*2b30*/  ULOP3.LUT UR4, UR4, 0x1, URZ, 0xc0, !UPT ;  /* 0x0000000104047892 */ /* 0x020fc8000f8ec0ff */
[----:B------:R-:W-:-:S09]  /*2b40*/  UISETP.NE.U32.AND UP0, UPT, UR4, 0x1, UPT ;  /* 0x000000010400788c */ /* 0x000fd2000bf05070 */
[----:B------:R-:W-:Y:S05]  /*2b50*/  BRA.U UP0, `(.L_x_12) ;  /* 0x0000000100387547 */ /* 0x000fea000b800000 */
[----:B------:R-:W-:Y:S01]  /*2b60*/  LEA R2, R5, R2, 0x2 ;  /* 0x0000000205027211 */ /* 0x000fe200078e10ff */
[----:B0-----:R-:W0:Y:S04]  /*2b70*/  MUFU.RCP R0, R3 ;  /* 0x0000000300007308 */ /* 0x001e280000001000 */
[----:B------:R-:W5:Y:S01]  /*2b80*/  LDS R24, [R2] ;  /* 0x0000000002187984 */ /* 0x000f620000000800 */
[----:B0-----:R-:W-:-:S04]  /*2b90*/  FFMA R5, R0, -R3, 1 ;  /* 0x3f80000000057423 */ /* 0x001fc80000000803 */
[----:B------:R-:W-:Y:S01]  /*2ba0*/  FFMA R0, R0, R5, R0 ;  /* 0x0000000500007223 */ /* 0x000fe20000000000 */
[----:B-----5:R-:W0:Y:S03]  /*2bb0*/  FCHK P0, R24, R3 ;  /* 0x0000000318007302 */ /* 0x020e260000000000 */
[----:B----4-:R-:W-:-:S04]  /*2bc0*/  FFMA R4, R0, R24, RZ ;  /* 0x0000001800047223 */ /* 0x010fc800000000ff */
[----:B------:R-:W-:-:S04]  /*2bd0*/  FFMA R5, R4, -R3, R24 ;  /* 0x8000000304057223 */ /* 0x000fc80000000018 */
[----:B------:R-:W-:Y:S01]  /*2be0*/  FFMA R5, R0, R5, R4 ;  /* 0x0000000500057223 */ /* 0x000fe20000000004 */
[----:B0-----:R-:W-:Y:S06]  /*2bf0*/  @!P0 BRA `(.L_x_41) ;  /* 0x00000000000c8947 */ /* 0x001fec0003800000 */
[----:B------:R-:W-:-:S07]  /*2c00*/  MOV R8, 0x2c20 ;  /* 0x00002c2000087802 */ /* 0x000fce0000000f00 */
[----:B-123--:R-:W-:Y:S05]  /*2c10*/  CALL.REL.NOINC `($__internal_1_$__cuda_sm3x_div_rn_noftz_f32_slowpath) ;  /* 0x0000000000787944 */ /* 0x00efea0003c00000 */
[----:B------:R-:W-:-:S07]  /*2c20*/  MOV R5, R7 ;  /* 0x0000000700057202 */ /* 0x000fce0000000f00 */
.L_x_41:
[----:B------:R0:W-:Y:S02]  /*2c30*/  STS [R2], R5 ;  /* 0x0000000502007388 */ /* 0x0001e40000000800 */
.L_x_12:
[----:B------:R-:W-:Y:S05]  /*2c40*/  BSYNC.RECONVERGENT B0 ;  /* 0x0000000000007941 */ /* 0x000fea0003800200 */
.L_x_11:
[----:B------:R-:W-:Y:S08]  /*2c50*/  BAR.SYNC.DEFER_BLOCKING 0x0 ;  /* 0x0000000000007b1d */ /* 0x000ff00000010000 */
[----:B------:R-:W-:Y:S06]  /*2c60*/  BAR.SYNC.DEFER_BLOCKING 0x0 ;  /* 0x0000000000007b1d */ /* 0x000fec0000010000 */
[----:B01234-:R-:W-:Y:S05]  /*2c70*/  BPT.TRAP 0x1 ;  /* 0x000000040000795c */ /* 0x01ffea0000300000 */
        .weak           $__internal_0_$__cuda_sm20_sqrt_rn_f32_slowpath
        .type           $__internal_0_$__cuda_sm20_sqrt_rn_f32_slowpath,@function
        .size           $__internal_0_$__cuda_sm20_sqrt_rn_f32_slowpath,($__internal_1_$__cuda_sm3x_div_rn_noftz_f32_slowpath - $__internal_0_$__cuda_sm20_sqrt_rn_f32_slowpath)
$__internal_0_$__cuda_sm20_sqrt_rn_f32_slowpath:
[----:B------:R-:W-:-:S13]  /*2c80*/  LOP3.LUT P0, RZ, R0, 0x7fffffff, RZ, 0xc0, !PT ;  /* 0x7fffffff00ff7812 */ /* 0x000fda000780c0ff */
[----:B------:R-:W-:Y:S01]  /*2c90*/  @!P0 MOV R2, R0 ;  /* 0x0000000000028202 */ /* 0x000fe20000000f00 */
[----:B------:R-:W-:Y:S06]  /*2ca0*/  @!P0 BRA `(.L_x_42) ;  /* 0x0000000000448947 */ /* 0x000fec0003800000 */
[----:B------:R-:W-:-:S13]  /*2cb0*/  FSETP.GEU.FTZ.AND P0, PT, R0, RZ, PT ;  /* 0x000000ff0000720b */ /* 0x000fda0003f1e000 */
[----:B------:R-:W-:Y:S01]  /*2cc0*/  @!P0 MOV R2, 0x7fffffff ;  /* 0x7fffffff00028802 */ /* 0x000fe20000000f00 */
[----:B------:R-:W-:Y:S06]  /*2cd0*/  @!P0 BRA `(.L_x_42) ;  /* 0x0000000000388947 */ /* 0x000fec0003800000 */
[----:B------:R-:W-:-:S13]  /*2ce0*/  FSETP.GTU.FTZ.AND P0, PT, |R0|, +INF , PT ;  /* 0x7f8000000000780b */ /* 0x000fda0003f1c200 */
[----:B------:R-:W-:Y:S01]  /*2cf0*/  @P0 FADD.FTZ R2, R0, 1 ;  /* 0x3f80000000020421 */ /* 0x000fe20000010000 */
[----:B------:R-:W-:Y:S06]  /*2d00*/  @P0 BRA `(.L_x_42) ;  /* 0x00000000002c0947 */ /* 0x000fec0003800000 */
[----:B------:R-:W-:-:S13]  /*2d10*/  FSETP.NEU.FTZ.AND P0, PT, |R0|, +INF , PT ;  /* 0x7f8000000000780b */ /* 0x000fda0003f1d200 */
[----:B------:R-:W-:Y:S01]  /*2d20*/  @!P0 MOV R2, R0 ;  /* 0x0000000000028202 */ /* 0x000fe20000000f00 */
[----:B------:R-:W-:Y:S06]  /*2d30*/  @!P0 BRA `(.L_x_42) ;  /* 0x0000000000208947 */ /* 0x000fec0003800000 */
[----:B------:R-:W-:-:S04]  /*2d40*/  FFMA R0, R0, 1.84467440737095516160e+19, RZ ;  /* 0x5f80000000007823 */ /* 0x000fc800000000ff */
[----:B------:R-:W0:Y:S02]  /*2d50*/  MUFU.RSQ R3, R0 ;  /* 0x0000000000037308 */ /* 0x000e240000001400 */
[----:B0-----:R-:W-:Y:S01]  /*2d60*/  FMUL.FTZ R5, R0, R3 ;  /* 0x0000000300057220 */ /* 0x001fe20000410000 */
[----:B------:R-:W-:-:S03]  /*2d70*/  FMUL.FTZ R3, R3, 0.5 ;  /* 0x3f00000003037820 */ /* 0x000fc60000410000 */
[----:B------:R-:W-:-:S04]  /*2d80*/  FADD.FTZ R2, -R5, -RZ ;  /* 0x800000ff05027221 */ /* 0x000fc80000010100 */
[----:B------:R-:W-:-:S04]  /*2d90*/  FFMA R2, R5, R2, R0 ;  /* 0x0000000205027223 */ /* 0x000fc80000000000 */
[----:B------:R-:W-:-:S04]  /*2da0*/  FFMA R2, R2, R3, R5 ;  /* 0x0000000302027223 */ /* 0x000fc80000000005 */
[----:B------:R-:W-:-:S07]  /*2db0*/  FMUL.FTZ R2, R2, 2.3283064365386962891e-10 ;  /* 0x2f80000002027820 */ /* 0x000fce0000410000 */
.L_x_42:
[----:B------:R-:W-:Y:S01]  /*2dc0*/  HFMA2 R3, -RZ, RZ, 0, 0 ;  /* 0x00000000ff037431 */ /* 0x000fe200000001ff */
[----:B------:R-:W-:Y:S02]  /*2dd0*/  MOV R5, R2 ;  /* 0x0000000200057202 */ /* 0x000fe40000000f00 */
[----:B------:R-:W-:-:S04]  /*2de0*/  MOV R2, R4 ;  /* 0x0000000400027202 */ /* 0x000fc80000000f00 */
[----:B------:R-:W-:Y:S05]  /*2df0*/  RET.REL.NODEC R2 `(_Z26fused_multi_head_attentionPfS_S_S_S_S_S_S_ii) ;  /* 0xffffffd002807950 */ /* 0x000fea0003c3ffff */
        .weak           $__internal_1_$__cuda_sm3x_div_rn_noftz_f32_slowpath
        .type           $__internal_1_$__cuda_sm3x_div_rn_noftz_f32_slowpath,@function
        .size           $__internal_1_$__cuda_sm3x_div_rn_noftz_f32_slowpath,(.L_x_56 - $__internal_1_$__cuda_sm3x_div_rn_noftz_f32_slowpath)
$__internal_1_$__cuda_sm3x_div_rn_noftz_f32_slowpath:
[----:B------:R-:W-:Y:S01]  /*2e00*/  SHF.R.U32.HI R7, RZ, 0x17, R3 ;  /* 0x00000017ff077819 */ /* 0x000fe20000011603 */
[----:B------:R-:W-:Y:S01]  /*2e10*/  BSSY.RECONVERGENT B2, `(.L_x_43) ;  /* 0x0000063000027945 */ /* 0x000fe20003800200 */
[----:B------:R-:W-:Y:S02]  /*2e20*/  SHF.R.U32.HI R0, RZ, 0x17, R24 ;  /* 0x00000017ff007819 */ /* 0x000fe40000011618 */
[----:B------:R-:W-:Y:S02]  /*2e30*/  LOP3.LUT R7, R7, 0xff, RZ, 0xc0, !PT ;  /* 0x000000ff07077812 */ /* 0x000fe400078ec0ff */
[----:B------:R-:W-:Y:S02]  /*2e40*/  LOP3.LUT R13, R0, 0xff, RZ, 0xc0, !PT ;  /* 0x000000ff000d7812 */ /* 0x000fe400078ec0ff */
[----:B------:R-:W-:Y:S02]  /*2e50*/  IADD3 R10, PT, PT, R7, -0x1, RZ ;  /* 0xffffffff070a7810 */ /* 0x000fe40007ffe0ff */
[----:B------:R-:W-:-:S02]  /*2e60*/  IADD3 R0, PT, PT, R13, -0x1, RZ ;  /* 0xffffffff0d007810 */ /* 0x000fc40007ffe0ff */
[----:B------:R-:W-:Y:S02]  /*2e70*/  ISETP.GT.U32.AND P0, PT, R10, 0xfd, PT ;  /* 0x000000fd0a00780c */ /* 0x000fe40003f04070 */
[----:B------:R-:W-:Y:S02]  /*2e80*/  MOV R11, R3 ;  /* 0x00000003000b7202 */ /* 0x000fe40000000f00 */
[----:B------:R-:W-:-:S13]  /*2e90*/  ISETP.GT.U32.OR P0, PT, R0, 0xfd, P0 ;  /* 0x000000fd0000780c */ /* 0x000fda0000704470 */
[----:B------:R-:W-:Y:S01]  /*2ea0*/  @!P0 MOV R9, RZ ;  /* 0x000000ff00098202 */ /* 0x000fe20000000f00 */
[----:B------:R-:W-:Y:S06]  /*2eb0*/  @!P0 BRA `(.L_x_44) ;  /* 0x00000000005c8947 */ /* 0x000fec0003800000 */
[----:B------:R-:W-:Y:S02]  /*2ec0*/  FSETP.GTU.FTZ.AND P0, PT, |R24|, +INF , PT ;  /* 0x7f8000001800780b */ /* 0x000fe40003f1c200 */
[----:B------:R-:W-:-:S04]  /*2ed0*/  FSETP.GTU.FTZ.AND P1, PT, |R3|, +INF , PT ;  /* 0x7f8000000300780b */ /* 0x000fc80003f3c200 */
[----:B------:R-:W-:-:S13]  /*2ee0*/  PLOP3.LUT P0, PT, P0, P1, PT, 0xf8, 0x8f ;  /* 0x00000000008f781c */ /* 0x000fda0000703f70 */
[----:B------:R-:W-:Y:S05]  /*2ef0*/  @P0 BRA `(.L_x_45) ;  /* 0x00000004004c0947 */ /* 0x000fea0003800000 */
[----:B------:R-:W-:-:S13]  /*2f00*/  LOP3.LUT P0, RZ, R11, 0x7fffffff, R24, 0xc8, !PT ;  /* 0x7fffffff0bff7812 */ /* 0x000fda000780c818 */
[----:B------:R-:W-:Y:S05]  /*2f10*/  @!P0 BRA `(.L_x_46) ;  /* 0x00000004003c8947 */ /* 0x000fea0003800000 */
[C---:B------:R-:W-:Y:S02]  /*2f20*/  FSETP.NEU.FTZ.AND P3, PT, |R24|.reuse, +INF , PT ;  /* 0x7f8000001800780b */ /* 0x040fe40003f7d200 */
[----:B------:R-:W-:Y:S02]  /*2f30*/  FSETP.NEU.FTZ.AND P1, PT, |R3|, +INF , PT ;  /* 0x7f8000000300780b */ /* 0x000fe40003f3d200 */
[----:B------:R-:W-:-:S11]  /*2f40*/  FSETP.NEU.FTZ.AND P0, PT, |R24|, +INF , PT ;  /* 0x7f8000001800780b */ /* 0x000fd60003f1d200 */
[----:B------:R-:W-:Y:S05]  /*2f50*/  @!P1 BRA !P3, `(.L_x_46) ;  /* 0x00000004002c9947 */ /* 0x000fea0005800000 */
[----:B------:R-:W-:-:S04]  /*2f60*/  LOP3.LUT P3, RZ, R24, 0x7fffffff, RZ, 0xc0, !PT ;  /* 0x7fffffff18ff7812 */ /* 0x000fc8000786c0ff */
[----:B------:R-:W-:-:S13]  /*2f70*/  PLOP3.LUT P1, PT, P1, P3, PT, 0x2f, 0xf2 ;  /* 0x0000000000f2781c */ /* 0x000fda0000f26577 */
[----:B------:R-:W-:Y:S05]  /*2f80*/  @P1 BRA `(.L_x_47) ;  /* 0x0000000400181947 */ /* 0x000fea0003800000 */
[----:B------:R-:W-:-:S04]  /*2f90*/  LOP3.LUT P1, RZ, R11, 0x7fffffff, RZ, 0xc0, !PT ;  /* 0x7fffffff0bff7812 */ /* 0x000fc8000782c0ff */
[----:B------:R-:W-:-:S13]  /*2fa0*/  PLOP3.LUT P0, PT, P0, P1, PT, 0x2f, 0xf2 ;  /* 0x0000000000f2781c */ /* 0x000fda0000702577 */
[----:B------:R-:W-:Y:S05]  /*2fb0*/  @P0 BRA `(.L_x_48) ;  /* 0x0000000400000947 */ /* 0x000fea0003800000 */
[----:B------:R-:W-:Y:S02]  /*2fc0*/  ISETP.GE.AND P0, PT, R0, RZ, PT ;  /* 0x000000ff0000720c */ /* 0x000fe40003f06270 */
[----:B------:R-:W-:-:S11]  /*2fd0*/  ISETP.GE.AND P1, PT, R10, RZ, PT ;  /* 0x000000ff0a00720c */ /* 0x000fd60003f26270 */
[----:B------:R-:W-:Y:S01]  /*2fe0*/  @P0 MOV R9, RZ ;  /* 0x000000ff00090202 */ /* 0x000fe20000000f00 */
[----:B------:R-:W-:Y:S01]  /*2ff0*/  @!P0 FFMA R24, R24, 1.84467440737095516160e+19, RZ ;  /* 0x5f80000018188823 */ /* 0x000fe200000000ff */
[----:B------:R-:W-:Y:S01]  /*3000*/  @!P0 MOV R9, 0xffffffc0 ;  /* 0xffffffc000098802 */ /* 0x000fe20000000f00 */
[----:B------:R-:W-:-:S03]  /*3010*/  @!P1 FFMA R11, R3, 1.84467440737095516160e+19, RZ ;  /* 0x5f800000030b9823 */ /* 0x000fc600000000ff */
[----:B------:R-:W-:-:S07]  /*3020*/  @!P1 IADD3 R9, PT, PT, R9, 0x40, RZ ;  /* 0x0000004009099810 */ /* 0x000fce0007ffe0ff */
.L_x_44:
[----:B------:R-:W-:Y:S01]  /*3030*/  LEA R0, R7, 0xc0800000, 0x17 ;  /* 0xc080000007007811 */ /* 0x000fe200078eb8ff */
[----:B------:R-:W-:Y:S01]  /*3040*/  BSSY.RECONVERGENT B3, `(.L_x_49) ;  /* 0x0000036000037945 */ /* 0x000fe20003800200 */
[----:B------:R-:W-:Y:S02]  /*3050*/  IADD3 R13, PT, PT, R13, -0x7f, RZ ;  /* 0xffffff810d0d7810 */ /* 0x000fe40007ffe0ff */
[----:B------:R-:W-:-:S03]  /*3060*/  IADD3 R14, PT, PT, -R0, R11, RZ ;  /* 0x0000000b000e7210 */ /* 0x000fc60007ffe1ff */
[C---:B------:R-:W-:Y:S01]  /*3070*/  IMAD R0, R13.reuse, -0x800000, R24 ;  /* 0xff8000000d007824 */ /* 0x040fe200078e0218 */
[----:B------:R0:W1:Y:S01]  /*3080*/  MUFU.RCP R11, R14 ;  /* 0x0000000e000b7308 */ /* 0x0000620000001000 */
[----:B------:R-:W-:Y:S01]  /*3090*/  FADD.FTZ R17, -R14, -RZ ;  /* 0x800000ff0e117221 */ /* 0x000fe20000010100 */
[----:B0-----:R-:W-:-:S04]  /*30a0*/  IADD3 R14, PT, PT, R13, 0x7f, -R7 ;  /* 0x0000007f0d0e7810 */ /* 0x001fc80007ffe807 */
[----:B------:R-:W-:Y:S01]  /*30b0*/  IADD3 R14, PT, PT, R14, R9, RZ ;  /* 0x000000090e0e7210 */ /* 0x000fe20007ffe0ff */
[----:B-1----:R-:W-:-:S04]  /*30c0*/  FFMA R10, R11, R17, 1 ;  /* 0x3f8000000b0a7423 */ /* 0x002fc80000000011 */
[----:B------:R-:W-:-:S04]  /*30d0*/  FFMA R11, R11, R10, R11 ;  /* 0x0000000a0b0b7223 */ /* 0x000fc8000000000b */
[----:B------:R-:W-:-:S04]  /*30e0*/  FFMA R10, R0, R11, RZ ;  /* 0x0000000b000a7223 */ /* 0x000fc800000000ff */
[----:B------:R-:W-:-:S04]  /*30f0*/  FFMA R16, R17, R10, R0 ;  /* 0x0000000a11107223 */ /* 0x000fc80000000000 */
[----:B------:R-:W-:-:S04]  /*3100*/  FFMA R10, R11, R16, R10 ;  /* 0x000000100b0a7223 */ /* 0x000fc8000000000a */
[----:B------:R-:W-:-:S04]  /*3110*/  FFMA R17, R17, R10, R0 ;  /* 0x0000000a11117223 */ /* 0x000fc80000000000 */
[----:B------:R-:W-:-:S05]  /*3120*/  FFMA R0, R11, R17, R10 ;  /* 0x000000110b007223 */ /* 0x000fca000000000a */
[----:B------:R-:W-:-:S04]  /*3130*/  SHF.R.U32.HI R7, RZ, 0x17, R0 ;  /* 0x00000017ff077819 */ /* 0x000fc80000011600 */
[----:B------:R-:W-:-:S04]  /*3140*/  LOP3.LUT R7, R7, 0xff, RZ, 0xc0, !PT ;  /* 0x000000ff07077812 */ /* 0x000fc800078ec0ff */
[----:B------:R-:W-:-:S04]  /*3150*/  IADD3 R13, PT, PT, R7, R14, RZ ;  /* 0x0000000e070d7210 */ /* 0x000fc80007ffe0ff */
[----:B------:R-:W-:-:S04]  /*3160*/  IADD3 R7, PT, PT, R13, -0x1, RZ ;  /* 0xffffffff0d077810 */ /* 0x000fc80007ffe0ff */
[----:B------:R-:W-:-:S13]  /*3170*/  ISETP.GE.U32.AND P0, PT, R7, 0xfe, PT ;  /* 0x000000fe0700780c */ /* 0x000fda0003f06070 */
[----:B------:R-:W-:Y:S05]  /*3180*/  @!P0 BRA `(.L_x_50) ;  /* 0x0000000000808947 */ /* 0x000fea0003800000 */
[----:B------:R-:W-:-:S13]  /*3190*/  ISETP.GT.AND P0, PT, R13, 0xfe, PT ;  /* 0x000000fe0d00780c */ /* 0x000fda0003f04270 */
[----:B------:R-:W-:Y:S05]  /*31a0*/  @P0 BRA `(.L_x_51) ;  /* 0x00000000006c0947 */ /* 0x000fea0003800000 */
[----:B------:R-:W-:-:S13]  /*31b0*/  ISETP.GE.AND P0, PT, R13, 0x1, PT ;  /* 0x000000010d00780c */ /* 0x000fda0003f06270 */
[----:B------:R-:W-:Y:S05]  /*31c0*/  @P0 BRA `(.L_x_52) ;  /* 0x0000000000740947 */ /* 0x000fea0003800000 */
[----:B------:R-:W-:Y:S02]  /*31d0*/  ISETP.GE.AND P0, PT, R13, -0x18, PT ;  /* 0xffffffe80d00780c */ /* 0x000fe40003f06270 */
[----:B------:R-:W-:-:S11]  /*31e0*/  LOP3.LUT R0, R0, 0x80000000, RZ, 0xc0, !PT ;  /* 0x8000000000007812 */ /* 0x000fd600078ec0ff */
[----:B------:R-:W-:Y:S05]  /*31f0*/  @!P0 BRA `(.L_x_52) ;  /* 0x0000000000688947 */ /* 0x000fea0003800000 */
[-CC-:B------:R-:W-:Y:S01]  /*3200*/  FFMA.RZ R7, R11, R17.reuse, R10.reuse ;  /* 0x000000110b077223 */ /* 0x180fe2000000c00a */
[C---:B------:R-:W-:Y:S02]  /*3210*/  IADD3 R14, PT, PT, R13.reuse, 0x20, RZ ;  /* 0x000000200d0e7810 */ /* 0x040fe40007ffe0ff */
[----:B------:R-:W-:Y:S02]  /*3220*/  ISETP.NE.AND P3, PT, R13, RZ, PT ;  /* 0x000000ff0d00720c */ /* 0x000fe40003f65270 */
[----:B------:R-:W-:Y:S01]  /*3230*/  LOP3.LUT R9, R7, 0x7fffff, RZ, 0xc0, !PT ;  /* 0x007fffff07097812 */ /* 0x000fe200078ec0ff */
[CCC-:B------:R-:W-:Y:S01]  /*3240*/  FFMA.RP R7, R11.reuse, R17.reuse, R10.reuse ;  /* 0x000000110b077223 */ /* 0x1c0fe2000000800a */
[----:B------:R-:W-:Y:S01]  /*3250*/  FFMA.RM R10, R11, R17, R10 ;  /* 0x000000110b0a7223 */ /* 0x000fe2000000400a */
[----:B------:R-:W-:Y:S02]  /*3260*/  ISETP.NE.AND P1, PT, R13, RZ, PT ;  /* 0x000000ff0d00720c */ /* 0x000fe40003f25270 */
[----:B------:R-:W-:-:S02]  /*3270*/  LOP3.LUT R9, R9, 0x800000, RZ, 0xfc, !PT ;  /* 0x0080000009097812 */ /* 0x000fc400078efcff */
[----:B------:R-:W-:Y:S02]  /*3280*/  IADD3 R11, PT, PT, -R13, RZ, RZ ;  /* 0x000000ff0d0b7210 */ /* 0x000fe40007ffe1ff */
[----:B------:R-:W-:Y:S02]  /*3290*/  SHF.L.U32 R14, R9, R14, RZ ;  /* 0x0000000e090e7219 */ /* 0x000fe400000006ff */
[----:B------:R-:W-:Y:S02]  /*32a0*/  FSETP.NEU.FTZ.AND P0, PT, R7, R10, PT ;  /* 0x0000000a0700720b */ /* 0x000fe40003f1d000 */
[----:B------:R-:W-:Y:S02]  /*32b0*/  SEL R10, R11, RZ, P3 ;  /* 0x000000ff0b0a7207 */ /* 0x000fe40001800000 */
[----:B------:R-:W-:Y:S02]  /*32c0*/  ISETP.NE.AND P1, PT, R14, RZ, P1 ;  /* 0x000000ff0e00720c */ /* 0x000fe40000f25270 */
[----:B------:R-:W-:-:S02]  /*32d0*/  SHF.R.U32.HI R10, RZ, R10, R9 ;  /* 0x0000000aff0a7219 */ /* 0x000fc40000011609 */
[----:B------:R-:W-:Y:S02]  /*32e0*/  PLOP3.LUT P0, PT, P0, P1, PT, 0xf8, 0x8f ;  /* 0x00000000008f781c */ /* 0x000fe40000703f70 */
[----:B------:R-:W-:Y:S02]  /*32f0*/  SHF.R.U32.HI R14, RZ, 0x1, R10 ;  /* 0x00000001ff0e7819 */ /* 0x000fe4000001160a */
[----:B------:R-:W-:-:S04]  /*3300*/  SEL R7, RZ, 0x1, !P0 ;  /* 0x00000001ff077807 */ /* 0x000fc80004000000 */
[----:B------:R-:W-:-:S04]  /*3310*/  LOP3.LUT R7, R7, 0x1, R14, 0xf8, !PT ;  /* 0x0000000107077812 */ /* 0x000fc800078ef80e */
[----:B------:R-:W-:-:S04]  /*3320*/  LOP3.LUT R7, R7, R10, RZ, 0xc0, !PT ;  /* 0x0000000a07077212 */ /* 0x000fc800078ec0ff */
[----:B------:R-:W-:-:S04]  /*3330*/  IADD3 R7, PT, PT, R14, R7, RZ ;  /* 0x000000070e077210 */ /* 0x000fc80007ffe0ff */
[----:B------:R-:W-:Y:S01]  /*3340*/  LOP3.LUT R0, R7, R0, RZ, 0xfc, !PT ;  /* 0x0000000007007212 */ /* 0x000fe200078efcff */
[----:B------:R-:W-:Y:S06]  /*3350*/  BRA `(.L_x_52) ;  /* 0x0000000000107947 */ /* 0x000fec0003800000 */
.L_x_51:
[----:B------:R-:W-:-:S04]  /*3360*/  LOP3.LUT R0, R0, 0x80000000, RZ, 0xc0, !PT ;  /* 0x8000000000007812 */ /* 0x000fc800078ec0ff */
[----:B------:R-:W-:Y:S01]  /*3370*/  LOP3.LUT R0, R0, 0x7f800000, RZ, 0xfc, !PT ;  /* 0x7f80000000007812 */ /* 0x000fe200078efcff */
[----:B------:R-:W-:Y:S06]  /*3380*/  BRA `(.L_x_52) ;  /* 0x0000000000047947 */ /* 0x000fec0003800000 */
.L_x_50:
[----:B------:R-:W-:-:S07]  /*3390*/  LEA R0, R14, R0, 0x17 ;  /* 0x000000000e007211 */ /* 0x000fce00078eb8ff */
.L_x_52:
[----:B------:R-:W-:Y:S05]  /*33a0*/  BSYNC.RECONVERGENT B3 ;  /* 0x0000000000037941 */ /* 0x000fea0003800200 */
.L_x_49:
[----:B------:R-:W-:Y:S05]  /*33b0*/  BRA `(.L_x_53) ;  /* 0x0000000000207947 */ /* 0x000fea0003800000 */
.L_x_48:
[----:B------:R-:W-:-:S04]  /*33c0*/  LOP3.LUT R0, R11, 0x80000000, R24, 0x48, !PT ;  /* 0x800000000b007812 */ /* 0x000fc800078e4818 */
[----:B------:R-:W-:Y:S01]  /*33d0*/  LOP3.LUT R0, R0, 0x7f800000, RZ, 0xfc, !PT ;  /* 0x7f80000000007812 */ /* 0x000fe200078efcff */
[----:B------:R-:W-:Y:S06]  /*33e0*/  BRA `(.L_x_53) ;  /* 0x0000000000147947 */ /* 0x000fec0003800000 */
.L_x_47:
[----:B------:R-:W-:Y:S01]  /*33f0*/  LOP3.LUT R0, R11, 0x80000000, R24, 0x48, !PT ;  /* 0x800000000b007812 */ /* 0x000fe200078e4818 */
[----:B------:R-:W-:Y:S06]  /*3400*/  BRA `(.L_x_53) ;  /* 0x00000000000c7947 */ /* 0x000fec0003800000 */
.L_x_46:
[----:B------:R-:W0:Y:S01]  /*3410*/  MUFU.RSQ R0, -QNAN ;  /* 0xffc0000000007908 */ /* 0x000e220000001400 */
[----:B------:R-:W-:Y:S05]  /*3420*/  BRA `(.L_x_53) ;  /* 0x0000000000047947 */ /* 0x000fea0003800000 */
.L_x_45:
[----:B------:R-:W-:-:S07]  /*3430*/  FADD.FTZ R0, R24, R3 ;  /* 0x0000000318007221 */ /* 0x000fce0000010000 */
.L_x_53:
[----:B------:R-:W-:Y:S05]  /*3440*/  BSYNC.RECONVERGENT B2 ;  /* 0x0000000000027941 */ /* 0x000fea0003800200 */
.L_x_43:
[----:B------:R-:W-:Y:S01]  /*3450*/  HFMA2 R9, -RZ, RZ, 0, 0 ;  /* 0x00000000ff097431 */ /* 0x000fe200000001ff */
[----:B0-----:R-:W-:-:S03]  /*3460*/  MOV R7, R0 ;  /* 0x0000000000077202 */ /* 0x001fc60000000f00 */
[----:B------:R-:W-:Y:S05]  /*3470*/  RET.REL.NODEC R8 `(_Z26fused_multi_head_attentionPfS_S_S_S_S_S_S_ii) ;  /* 0xffffffc808e07950 */ /* 0x000fea0003c3ffff */
.L_x_54:
[----:B------:R-:W-:-:S00]  /*3480*/  BRA `(.L_x_54) ;  /* 0xfffffffc00fc7947 */ /* 0x000fc0000383ffff */
[----:B------:R-:W-:-:S00]  /*3490*/  NOP ;  /* 0x0000000000007918 */ /* 0x000fc00000000000 */
        /* <DEDUP_REMOVED lines=14> */
.L_x_56:


//--------------------- .nv.shared._Z26fused_multi_head_attentionPfS_S_S_S_S_S_S_ii --------------------------
	.section	.nv.shared._Z26fused_multi_head_attentionPfS_S_S_S_S_S_S_ii,"aw",@nobits
	.sectionflags	@""
	.align	16
	.zero		1024


//--------------------- .nv.shared.reserved.0     --------------------------
	.section	.nv.shared.reserved.0,"aw",@nobits
	.weak		__nv_reservedSMEM_offset_0_alias
	.size		__nv_reservedSMEM_offset_0_alias, 0, 64
	.other		__nv_reservedSMEM_offset_0_alias,@"STO_CUDA_RESERVED_SHARED STV_DEFAULT"
__nv_reservedSMEM_offset_0_alias:
	.zero		0
	.zero		64


//--------------------- .nv.constant0._Z26fused_multi_head_attentionPfS_S_S_S_S_S_S_ii --------------------------
	.section	.nv.constant0._Z26fused_multi_head_attentionPfS_S_S_S_S_S_S_ii,"a",@progbits
	.sectionflags	@""
	.align	4
.nv.constant0._Z26fused_multi_head_attentionPfS_S_S_S_S_S_S_ii:
	.zero		968


//--------------------- SYMBOLS --------------------------

	.type		.nv.reservedSmem.offset0,@object
	.size		.nv.reservedSmem.offset0,0x4
	.type		.nv.reservedSmem.cap,@object
	.size		.nv.reservedSmem.cap,0x4
